//
// Generated by NVIDIA NVVM Compiler
//
// Compiler Build ID: CL-36424714
// Cuda compilation tools, release 13.0, V13.0.88
// Based on NVVM 20.0.0
//

.version 9.0
.target sm_100
.address_size 64

	// .globl	_Z17cuda_print_matrixPfii
.extern .func  (.param .b32 func_retval0) vprintf
(
	.param .b64 vprintf_param_0,
	.param .b64 vprintf_param_1
)
;
// _ZZ15d_reduce_pointsPfS_iiE10s_centroid has been demoted
.global .align 1 .b8 $str[21] = {109, 97, 116, 114, 105, 120, 91, 37, 100, 93, 91, 37, 100, 93, 32, 61, 32, 37, 102, 10};

.visible .entry _Z17cuda_print_matrixPfii(
	.param .u64 .ptr .align 1 _Z17cuda_print_matrixPfii_param_0,
	.param .u32 _Z17cuda_print_matrixPfii_param_1,
	.param .u32 _Z17cuda_print_matrixPfii_param_2
)
{
	.local .align 16 .b8 	__local_depot0[16];
	.reg .b64 	%SP;
	.reg .b64 	%SPL;
	.reg .pred 	%p<6>;
	.reg .b32 	%r<17>;
	.reg .b32 	%f<2>;
	.reg .b64 	%rd<9>;
	.reg .b64 	%fd<2>;

	mov.u64 	%SPL, __local_depot0;
	cvta.local.u64 	%SP, %SPL;
	ld.param.u64 	%rd1, [_Z17cuda_print_matrixPfii_param_0];
	ld.param.u32 	%r3, [_Z17cuda_print_matrixPfii_param_1];
	ld.param.u32 	%r4, [_Z17cuda_print_matrixPfii_param_2];
	mov.u32 	%r5, %ctaid.x;
	mov.u32 	%r6, %ntid.x;
	mov.u32 	%r7, %tid.x;
	mad.lo.s32 	%r8, %r5, %r6, %r7;
	mov.u32 	%r9, %ctaid.y;
	mov.u32 	%r10, %ntid.y;
	mov.u32 	%r11, %tid.y;
	mad.lo.s32 	%r12, %r9, %r10, %r11;
	setp.ge.s32 	%p1, %r12, %r4;
	setp.ne.s32 	%p2, %r8, 179;
	setp.lt.s32 	%p3, %r3, 180;
	or.pred  	%p4, %p2, %p3;
	or.pred  	%p5, %p4, %p1;
	@%p5 bra 	$L__BB0_2;
	add.u64 	%rd2, %SP, 0;
	add.u64 	%rd3, %SPL, 0;
	cvta.to.global.u64 	%rd4, %rd1;
	mad.lo.s32 	%r13, %r4, 179, %r12;
	mul.wide.u32 	%rd5, %r13, 4;
	add.s64 	%rd6, %rd4, %rd5;
	ld.global.f32 	%f1, [%rd6];
	cvt.f64.f32 	%fd1, %f1;
	mov.b32 	%r14, 179;
	st.local.v2.u32 	[%rd3], {%r14, %r12};
	st.local.f64 	[%rd3+8], %fd1;
	mov.u64 	%rd7, $str;
	cvta.global.u64 	%rd8, %rd7;
	{ // callseq 0, 0
	.param .b64 param0;
	st.param.b64 	[param0], %rd8;
	.param .b64 param1;
	st.param.b64 	[param1], %rd2;
	.param .b32 retval0;
	call.uni (retval0), 
	vprintf, 
	(
	param0, 
	param1
	);
	ld.param.b32 	%r15, [retval0];
	} // callseq 0
$L__BB0_2:
	ret;

}
	// .globl	_Z15d_reduce_pointsPfS_ii
.visible .entry _Z15d_reduce_pointsPfS_ii(
	.param .u64 .ptr .align 1 _Z15d_reduce_pointsPfS_ii_param_0,
	.param .u64 .ptr .align 1 _Z15d_reduce_pointsPfS_ii_param_1,
	.param .u32 _Z15d_reduce_pointsPfS_ii_param_2,
	.param .u32 _Z15d_reduce_pointsPfS_ii_param_3
)
{
	.reg .pred 	%p<44>;
	.reg .b32 	%r<203>;
	.reg .b32 	%f<90>;
	.reg .b64 	%rd<43>;
	// demoted variable
	.shared .align 4 .b8 _ZZ15d_reduce_pointsPfS_iiE10s_centroid[32768];
	ld.param.u64 	%rd3, [_Z15d_reduce_pointsPfS_ii_param_0];
	ld.param.u64 	%rd4, [_Z15d_reduce_pointsPfS_ii_param_1];
	ld.param.u32 	%r74, [_Z15d_reduce_pointsPfS_ii_param_2];
	ld.param.u32 	%r75, [_Z15d_reduce_pointsPfS_ii_param_3];
	cvta.to.global.u64 	%rd1, %rd3;
	cvta.to.global.u64 	%rd2, %rd4;
	mov.u32 	%r1, %tid.x;
	mov.u32 	%r2, %ctaid.x;
	mov.u32 	%r192, %ntid.x;
	mad.lo.s32 	%r4, %r2, %r192, %r1;
	setp.lt.s32 	%p1, %r75, 1;
	@%p1 bra 	$L__BB1_13;
	mul.lo.s32 	%r5, %r75, %r1;
	and.b32  	%r6, %r75, 15;
	setp.lt.u32 	%p2, %r75, 16;
	mov.b32 	%r182, 0;
	@%p2 bra 	$L__BB1_4;
	and.b32  	%r182, %r75, 2147483632;
	mov.b32 	%r180, 0;
$L__BB1_3:
	.pragma "nounroll";
	add.s32 	%r78, %r180, %r5;
	shl.b32 	%r79, %r78, 2;
	mov.u32 	%r80, _ZZ15d_reduce_pointsPfS_iiE10s_centroid;
	add.s32 	%r81, %r80, %r79;
	mov.b32 	%r82, 0;
	st.shared.u32 	[%r81], %r82;
	st.shared.u32 	[%r81+4], %r82;
	st.shared.u32 	[%r81+8], %r82;
	st.shared.u32 	[%r81+12], %r82;
	st.shared.u32 	[%r81+16], %r82;
	st.shared.u32 	[%r81+20], %r82;
	st.shared.u32 	[%r81+24], %r82;
	st.shared.u32 	[%r81+28], %r82;
	st.shared.u32 	[%r81+32], %r82;
	st.shared.u32 	[%r81+36], %r82;
	st.shared.u32 	[%r81+40], %r82;
	st.shared.u32 	[%r81+44], %r82;
	st.shared.u32 	[%r81+48], %r82;
	st.shared.u32 	[%r81+52], %r82;
	st.shared.u32 	[%r81+56], %r82;
	st.shared.u32 	[%r81+60], %r82;
	add.s32 	%r180, %r180, 16;
	setp.ne.s32 	%p3, %r180, %r182;
	@%p3 bra 	$L__BB1_3;
$L__BB1_4:
	setp.eq.s32 	%p4, %r6, 0;
	@%p4 bra 	$L__BB1_13;
	and.b32  	%r11, %r75, 7;
	setp.lt.u32 	%p5, %r6, 8;
	@%p5 bra 	$L__BB1_7;
	add.s32 	%r83, %r182, %r5;
	shl.b32 	%r84, %r83, 2;
	mov.u32 	%r85, _ZZ15d_reduce_pointsPfS_iiE10s_centroid;
	add.s32 	%r86, %r85, %r84;
	mov.b32 	%r87, 0;
	st.shared.u32 	[%r86], %r87;
	st.shared.u32 	[%r86+4], %r87;
	st.shared.u32 	[%r86+8], %r87;
	st.shared.u32 	[%r86+12], %r87;
	st.shared.u32 	[%r86+16], %r87;
	st.shared.u32 	[%r86+20], %r87;
	st.shared.u32 	[%r86+24], %r87;
	st.shared.u32 	[%r86+28], %r87;
	add.s32 	%r182, %r182, 8;
$L__BB1_7:
	setp.eq.s32 	%p6, %r11, 0;
	@%p6 bra 	$L__BB1_13;
	and.b32  	%r14, %r75, 3;
	setp.lt.u32 	%p7, %r11, 4;
	@%p7 bra 	$L__BB1_10;
	add.s32 	%r88, %r182, %r5;
	shl.b32 	%r89, %r88, 2;
	mov.u32 	%r90, _ZZ15d_reduce_pointsPfS_iiE10s_centroid;
	add.s32 	%r91, %r90, %r89;
	mov.b32 	%r92, 0;
	st.shared.u32 	[%r91], %r92;
	st.shared.u32 	[%r91+4], %r92;
	st.shared.u32 	[%r91+8], %r92;
	st.shared.u32 	[%r91+12], %r92;
	add.s32 	%r182, %r182, 4;
$L__BB1_10:
	setp.eq.s32 	%p8, %r14, 0;
	@%p8 bra 	$L__BB1_13;
	mov.b32 	%r185, 0;
	mov.u32 	%r96, _ZZ15d_reduce_pointsPfS_iiE10s_centroid;
$L__BB1_12:
	.pragma "nounroll";
	add.s32 	%r94, %r182, %r5;
	shl.b32 	%r95, %r94, 2;
	add.s32 	%r97, %r96, %r95;
	mov.b32 	%r98, 0;
	st.shared.u32 	[%r97], %r98;
	add.s32 	%r182, %r182, 1;
	add.s32 	%r185, %r185, 1;
	setp.ne.s32 	%p9, %r185, %r14;
	@%p9 bra 	$L__BB1_12;
$L__BB1_13:
	setp.lt.s32 	%p10, %r75, 1;
	bar.sync 	0;
	setp.ge.s32 	%p11, %r4, %r74;
	or.pred  	%p12, %p11, %p10;
	@%p12 bra 	$L__BB1_26;
	mul.lo.s32 	%r21, %r75, %r4;
	mul.lo.s32 	%r22, %r75, %r1;
	and.b32  	%r23, %r75, 15;
	setp.lt.u32 	%p13, %r75, 16;
	mov.b32 	%r188, 0;
	@%p13 bra 	$L__BB1_17;
	and.b32  	%r188, %r75, 2147483632;
	mov.b32 	%r186, 0;
$L__BB1_16:
	.pragma "nounroll";
	add.s32 	%r101, %r186, %r21;
	mul.wide.s32 	%rd5, %r101, 4;
	add.s64 	%rd6, %rd1, %rd5;
	ld.global.f32 	%f1, [%rd6];
	add.s32 	%r102, %r186, %r22;
	shl.b32 	%r103, %r102, 2;
	mov.u32 	%r104, _ZZ15d_reduce_pointsPfS_iiE10s_centroid;
	add.s32 	%r105, %r104, %r103;
	st.shared.f32 	[%r105], %f1;
	ld.global.f32 	%f2, [%rd6+4];
	st.shared.f32 	[%r105+4], %f2;
	ld.global.f32 	%f3, [%rd6+8];
	st.shared.f32 	[%r105+8], %f3;
	ld.global.f32 	%f4, [%rd6+12];
	st.shared.f32 	[%r105+12], %f4;
	ld.global.f32 	%f5, [%rd6+16];
	st.shared.f32 	[%r105+16], %f5;
	ld.global.f32 	%f6, [%rd6+20];
	st.shared.f32 	[%r105+20], %f6;
	ld.global.f32 	%f7, [%rd6+24];
	st.shared.f32 	[%r105+24], %f7;
	ld.global.f32 	%f8, [%rd6+28];
	st.shared.f32 	[%r105+28], %f8;
	ld.global.f32 	%f9, [%rd6+32];
	st.shared.f32 	[%r105+32], %f9;
	ld.global.f32 	%f10, [%rd6+36];
	st.shared.f32 	[%r105+36], %f10;
	ld.global.f32 	%f11, [%rd6+40];
	st.shared.f32 	[%r105+40], %f11;
	ld.global.f32 	%f12, [%rd6+44];
	st.shared.f32 	[%r105+44], %f12;
	ld.global.f32 	%f13, [%rd6+48];
	st.shared.f32 	[%r105+48], %f13;
	ld.global.f32 	%f14, [%rd6+52];
	st.shared.f32 	[%r105+52], %f14;
	ld.global.f32 	%f15, [%rd6+56];
	st.shared.f32 	[%r105+56], %f15;
	ld.global.f32 	%f16, [%rd6+60];
	st.shared.f32 	[%r105+60], %f16;
	add.s32 	%r186, %r186, 16;
	setp.ne.s32 	%p14, %r186, %r188;
	@%p14 bra 	$L__BB1_16;
$L__BB1_17:
	setp.eq.s32 	%p15, %r23, 0;
	@%p15 bra 	$L__BB1_26;
	and.b32  	%r28, %r75, 7;
	setp.lt.u32 	%p16, %r23, 8;
	@%p16 bra 	$L__BB1_20;
	add.s32 	%r106, %r188, %r21;
	mul.wide.s32 	%rd7, %r106, 4;
	add.s64 	%rd8, %rd1, %rd7;
	ld.global.f32 	%f17, [%rd8];
	add.s32 	%r107, %r188, %r22;
	shl.b32 	%r108, %r107, 2;
	mov.u32 	%r109, _ZZ15d_reduce_pointsPfS_iiE10s_centroid;
	add.s32 	%r110, %r109, %r108;
	st.shared.f32 	[%r110], %f17;
	ld.global.f32 	%f18, [%rd8+4];
	st.shared.f32 	[%r110+4], %f18;
	ld.global.f32 	%f19, [%rd8+8];
	st.shared.f32 	[%r110+8], %f19;
	ld.global.f32 	%f20, [%rd8+12];
	st.shared.f32 	[%r110+12], %f20;
	ld.global.f32 	%f21, [%rd8+16];
	st.shared.f32 	[%r110+16], %f21;
	ld.global.f32 	%f22, [%rd8+20];
	st.shared.f32 	[%r110+20], %f22;
	ld.global.f32 	%f23, [%rd8+24];
	st.shared.f32 	[%r110+24], %f23;
	ld.global.f32 	%f24, [%rd8+28];
	st.shared.f32 	[%r110+28], %f24;
	add.s32 	%r188, %r188, 8;
$L__BB1_20:
	setp.eq.s32 	%p17, %r28, 0;
	@%p17 bra 	$L__BB1_26;
	and.b32  	%r31, %r75, 3;
	setp.lt.u32 	%p18, %r28, 4;
	@%p18 bra 	$L__BB1_23;
	add.s32 	%r111, %r188, %r21;
	mul.wide.s32 	%rd9, %r111, 4;
	add.s64 	%rd10, %rd1, %rd9;
	ld.global.f32 	%f25, [%rd10];
	add.s32 	%r112, %r188, %r22;
	shl.b32 	%r113, %r112, 2;
	mov.u32 	%r114, _ZZ15d_reduce_pointsPfS_iiE10s_centroid;
	add.s32 	%r115, %r114, %r113;
	st.shared.f32 	[%r115], %f25;
	ld.global.f32 	%f26, [%rd10+4];
	st.shared.f32 	[%r115+4], %f26;
	ld.global.f32 	%f27, [%rd10+8];
	st.shared.f32 	[%r115+8], %f27;
	ld.global.f32 	%f28, [%rd10+12];
	st.shared.f32 	[%r115+12], %f28;
	add.s32 	%r188, %r188, 4;
$L__BB1_23:
	setp.eq.s32 	%p19, %r31, 0;
	@%p19 bra 	$L__BB1_26;
	mov.b32 	%r191, 0;
	mov.u32 	%r120, _ZZ15d_reduce_pointsPfS_iiE10s_centroid;
$L__BB1_25:
	.pragma "nounroll";
	add.s32 	%r117, %r188, %r21;
	mul.wide.s32 	%rd11, %r117, 4;
	add.s64 	%rd12, %rd1, %rd11;
	ld.global.f32 	%f29, [%rd12];
	add.s32 	%r118, %r188, %r22;
	shl.b32 	%r119, %r118, 2;
	add.s32 	%r121, %r120, %r119;
	st.shared.f32 	[%r121], %f29;
	add.s32 	%r188, %r188, 1;
	add.s32 	%r191, %r191, 1;
	setp.ne.s32 	%p20, %r191, %r31;
	@%p20 bra 	$L__BB1_25;
$L__BB1_26:
	bar.sync 	0;
	setp.lt.u32 	%p21, %r192, 2;
	@%p21 bra 	$L__BB1_41;
	mul.lo.s32 	%r38, %r75, %r1;
	and.b32  	%r39, %r75, 7;
	add.s32 	%r40, %r39, -1;
	and.b32  	%r41, %r75, 3;
	and.b32  	%r42, %r75, 2147483640;
	and.b32  	%r43, %r75, 1;
	neg.s32 	%r44, %r42;
	shl.b32 	%r122, %r38, 2;
	mov.u32 	%r123, _ZZ15d_reduce_pointsPfS_iiE10s_centroid;
	add.s32 	%r124, %r122, %r123;
	add.s32 	%r45, %r124, 16;
	shl.b32 	%r46, %r75, 2;
$L__BB1_28:
	mov.u32 	%r47, %r192;
	setp.lt.s32 	%p22, %r75, 1;
	shr.u32 	%r192, %r47, 1;
	setp.ge.u32 	%p23, %r1, %r192;
	or.pred  	%p24, %p23, %p22;
	@%p24 bra 	$L__BB1_40;
	setp.lt.u32 	%p25, %r75, 8;
	add.s32 	%r49, %r192, %r1;
	mul.lo.s32 	%r50, %r49, %r75;
	mov.b32 	%r197, 0;
	@%p25 bra 	$L__BB1_32;
	mad.lo.s32 	%r127, %r46, %r49, %r123;
	add.s32 	%r193, %r127, 16;
	mov.u32 	%r194, %r45;
	mov.u32 	%r195, %r44;
$L__BB1_31:
	.pragma "nounroll";
	ld.shared.f32 	%f30, [%r194+-16];
	ld.shared.f32 	%f31, [%r193+-16];
	add.f32 	%f32, %f30, %f31;
	st.shared.f32 	[%r194+-16], %f32;
	ld.shared.f32 	%f33, [%r194+-12];
	ld.shared.f32 	%f34, [%r193+-12];
	add.f32 	%f35, %f33, %f34;
	st.shared.f32 	[%r194+-12], %f35;
	ld.shared.f32 	%f36, [%r194+-8];
	ld.shared.f32 	%f37, [%r193+-8];
	add.f32 	%f38, %f36, %f37;
	st.shared.f32 	[%r194+-8], %f38;
	ld.shared.f32 	%f39, [%r194+-4];
	ld.shared.f32 	%f40, [%r193+-4];
	add.f32 	%f41, %f39, %f40;
	st.shared.f32 	[%r194+-4], %f41;
	ld.shared.f32 	%f42, [%r194];
	ld.shared.f32 	%f43, [%r193];
	add.f32 	%f44, %f42, %f43;
	st.shared.f32 	[%r194], %f44;
	ld.shared.f32 	%f45, [%r194+4];
	ld.shared.f32 	%f46, [%r193+4];
	add.f32 	%f47, %f45, %f46;
	st.shared.f32 	[%r194+4], %f47;
	ld.shared.f32 	%f48, [%r194+8];
	ld.shared.f32 	%f49, [%r193+8];
	add.f32 	%f50, %f48, %f49;
	st.shared.f32 	[%r194+8], %f50;
	ld.shared.f32 	%f51, [%r194+12];
	ld.shared.f32 	%f52, [%r193+12];
	add.f32 	%f53, %f51, %f52;
	st.shared.f32 	[%r194+12], %f53;
	add.s32 	%r195, %r195, 8;
	add.s32 	%r194, %r194, 32;
	add.s32 	%r193, %r193, 32;
	setp.ne.s32 	%p26, %r195, 0;
	mov.u32 	%r197, %r42;
	@%p26 bra 	$L__BB1_31;
$L__BB1_32:
	setp.eq.s32 	%p27, %r39, 0;
	@%p27 bra 	$L__BB1_40;
	setp.lt.u32 	%p28, %r40, 3;
	@%p28 bra 	$L__BB1_35;
	add.s32 	%r128, %r197, %r38;
	shl.b32 	%r129, %r128, 2;
	add.s32 	%r131, %r123, %r129;
	ld.shared.f32 	%f54, [%r131];
	add.s32 	%r132, %r197, %r50;
	shl.b32 	%r133, %r132, 2;
	add.s32 	%r134, %r123, %r133;
	ld.shared.f32 	%f55, [%r134];
	add.f32 	%f56, %f54, %f55;
	st.shared.f32 	[%r131], %f56;
	ld.shared.f32 	%f57, [%r131+4];
	ld.shared.f32 	%f58, [%r134+4];
	add.f32 	%f59, %f57, %f58;
	st.shared.f32 	[%r131+4], %f59;
	ld.shared.f32 	%f60, [%r131+8];
	ld.shared.f32 	%f61, [%r134+8];
	add.f32 	%f62, %f60, %f61;
	st.shared.f32 	[%r131+8], %f62;
	ld.shared.f32 	%f63, [%r131+12];
	ld.shared.f32 	%f64, [%r134+12];
	add.f32 	%f65, %f63, %f64;
	st.shared.f32 	[%r131+12], %f65;
	add.s32 	%r197, %r197, 4;
$L__BB1_35:
	setp.eq.s32 	%p29, %r41, 0;
	@%p29 bra 	$L__BB1_40;
	setp.eq.s32 	%p30, %r41, 1;
	@%p30 bra 	$L__BB1_38;
	add.s32 	%r135, %r197, %r38;
	shl.b32 	%r136, %r135, 2;
	add.s32 	%r138, %r123, %r136;
	ld.shared.f32 	%f66, [%r138];
	add.s32 	%r139, %r197, %r50;
	shl.b32 	%r140, %r139, 2;
	add.s32 	%r141, %r123, %r140;
	ld.shared.f32 	%f67, [%r141];
	add.f32 	%f68, %f66, %f67;
	st.shared.f32 	[%r138], %f68;
	ld.shared.f32 	%f69, [%r138+4];
	ld.shared.f32 	%f70, [%r141+4];
	add.f32 	%f71, %f69, %f70;
	st.shared.f32 	[%r138+4], %f71;
	add.s32 	%r197, %r197, 2;
$L__BB1_38:
	setp.eq.s32 	%p31, %r43, 0;
	@%p31 bra 	$L__BB1_40;
	add.s32 	%r142, %r197, %r38;
	shl.b32 	%r143, %r142, 2;
	add.s32 	%r145, %r123, %r143;
	ld.shared.f32 	%f72, [%r145];
	add.s32 	%r146, %r197, %r50;
	shl.b32 	%r147, %r146, 2;
	add.s32 	%r148, %r123, %r147;
	ld.shared.f32 	%f73, [%r148];
	add.f32 	%f74, %f72, %f73;
	st.shared.f32 	[%r145], %f74;
$L__BB1_40:
	bar.sync 	0;
	setp.gt.u32 	%p32, %r47, 3;
	@%p32 bra 	$L__BB1_28;
$L__BB1_41:
	setp.lt.s32 	%p33, %r75, 1;
	setp.ne.s32 	%p34, %r1, 0;
	or.pred  	%p35, %p34, %p33;
	@%p35 bra 	$L__BB1_53;
	mul.lo.s32 	%r63, %r75, %r2;
	add.s32 	%r150, %r75, -1;
	and.b32  	%r64, %r75, 7;
	setp.lt.u32 	%p36, %r150, 7;
	mov.b32 	%r201, 0;
	@%p36 bra 	$L__BB1_45;
	and.b32  	%r201, %r75, 2147483640;
	mov.b32 	%r199, 0;
$L__BB1_44:
	.pragma "nounroll";
	shl.b32 	%r152, %r199, 2;
	mov.u32 	%r153, _ZZ15d_reduce_pointsPfS_iiE10s_centroid;
	add.s32 	%r154, %r153, %r152;
	ld.shared.f32 	%f75, [%r154];
	add.s32 	%r155, %r199, %r63;
	mul.wide.u32 	%rd13, %r155, 4;
	add.s64 	%rd14, %rd2, %rd13;
	st.global.f32 	[%rd14], %f75;
	ld.shared.f32 	%f76, [%r154+4];
	add.s32 	%r156, %r155, 1;
	mul.wide.u32 	%rd15, %r156, 4;
	add.s64 	%rd16, %rd2, %rd15;
	st.global.f32 	[%rd16], %f76;
	ld.shared.f32 	%f77, [%r154+8];
	add.s32 	%r157, %r155, 2;
	mul.wide.u32 	%rd17, %r157, 4;
	add.s64 	%rd18, %rd2, %rd17;
	st.global.f32 	[%rd18], %f77;
	ld.shared.f32 	%f78, [%r154+12];
	add.s32 	%r158, %r155, 3;
	mul.wide.u32 	%rd19, %r158, 4;
	add.s64 	%rd20, %rd2, %rd19;
	st.global.f32 	[%rd20], %f78;
	ld.shared.f32 	%f79, [%r154+16];
	add.s32 	%r159, %r155, 4;
	mul.wide.u32 	%rd21, %r159, 4;
	add.s64 	%rd22, %rd2, %rd21;
	st.global.f32 	[%rd22], %f79;
	ld.shared.f32 	%f80, [%r154+20];
	add.s32 	%r160, %r155, 5;
	mul.wide.u32 	%rd23, %r160, 4;
	add.s64 	%rd24, %rd2, %rd23;
	st.global.f32 	[%rd24], %f80;
	ld.shared.f32 	%f81, [%r154+24];
	add.s32 	%r161, %r155, 6;
	mul.wide.u32 	%rd25, %r161, 4;
	add.s64 	%rd26, %rd2, %rd25;
	st.global.f32 	[%rd26], %f81;
	ld.shared.f32 	%f82, [%r154+28];
	add.s32 	%r162, %r155, 7;
	mul.wide.u32 	%rd27, %r162, 4;
	add.s64 	%rd28, %rd2, %rd27;
	st.global.f32 	[%rd28], %f82;
	add.s32 	%r199, %r199, 8;
	setp.ne.s32 	%p37, %r199, %r201;
	@%p37 bra 	$L__BB1_44;
$L__BB1_45:
	setp.eq.s32 	%p38, %r64, 0;
	@%p38 bra 	$L__BB1_53;
	and.b32  	%r69, %r75, 3;
	setp.lt.u32 	%p39, %r64, 4;
	@%p39 bra 	$L__BB1_48;
	shl.b32 	%r163, %r201, 2;
	mov.u32 	%r164, _ZZ15d_reduce_pointsPfS_iiE10s_centroid;
	add.s32 	%r165, %r164, %r163;
	ld.shared.f32 	%f83, [%r165];
	add.s32 	%r166, %r201, %r63;
	mul.wide.u32 	%rd29, %r166, 4;
	add.s64 	%rd30, %rd2, %rd29;
	st.global.f32 	[%rd30], %f83;
	ld.shared.f32 	%f84, [%r165+4];
	add.s32 	%r167, %r166, 1;
	mul.wide.u32 	%rd31, %r167, 4;
	add.s64 	%rd32, %rd2, %rd31;
	st.global.f32 	[%rd32], %f84;
	ld.shared.f32 	%f85, [%r165+8];
	add.s32 	%r168, %r166, 2;
	mul.wide.u32 	%rd33, %r168, 4;
	add.s64 	%rd34, %rd2, %rd33;
	st.global.f32 	[%rd34], %f85;
	ld.shared.f32 	%f86, [%r165+12];
	add.s32 	%r169, %r166, 3;
	mul.wide.u32 	%rd35, %r169, 4;
	add.s64 	%rd36, %rd2, %rd35;
	st.global.f32 	[%rd36], %f86;
	add.s32 	%r201, %r201, 4;
$L__BB1_48:
	setp.eq.s32 	%p40, %r69, 0;
	@%p40 bra 	$L__BB1_53;
	setp.eq.s32 	%p41, %r69, 1;
	@%p41 bra 	$L__BB1_51;
	shl.b32 	%r170, %r201, 2;
	mov.u32 	%r171, _ZZ15d_reduce_pointsPfS_iiE10s_centroid;
	add.s32 	%r172, %r171, %r170;
	ld.shared.f32 	%f87, [%r172];
	add.s32 	%r173, %r201, %r63;
	mul.wide.u32 	%rd37, %r173, 4;
	add.s64 	%rd38, %rd2, %rd37;
	st.global.f32 	[%rd38], %f87;
	ld.shared.f32 	%f88, [%r172+4];
	add.s32 	%r174, %r173, 1;
	mul.wide.u32 	%rd39, %r174, 4;
	add.s64 	%rd40, %rd2, %rd39;
	st.global.f32 	[%rd40], %f88;
	add.s32 	%r201, %r201, 2;
$L__BB1_51:
	and.b32  	%r175, %r75, 1;
	setp.eq.b32 	%p42, %r175, 1;
	not.pred 	%p43, %p42;
	@%p43 bra 	$L__BB1_53;
	shl.b32 	%r176, %r201, 2;
	mov.u32 	%r177, _ZZ15d_reduce_pointsPfS_iiE10s_centroid;
	add.s32 	%r178, %r177, %r176;
	ld.shared.f32 	%f89, [%r178];
	add.s32 	%r179, %r201, %r63;
	mul.wide.u32 	%rd41, %r179, 4;
	add.s64 	%rd42, %rd2, %rd41;
	st.global.f32 	[%rd42], %f89;
$L__BB1_53:
	ret;

}


// ===== COMPILED SASS (sm_100) =====

	.target	sm_100

	.elftype	@"ET_EXEC"


//--------------------- .note.nv.tkinfo           --------------------------
	.section	.note.nv.tkinfo,"",@"SHT_NOTE"
	.sectionflags	@"SHF_NOTE_NV_TKINFO"
	.tkinfo
        /*0018*/ 	.word	0x00000002
        /*0030*/ 	.string	""
        /*0030*/ 	.string	"ptxas"
        /*0030*/ 	.string	"Cuda compilation tools, release 13.0, V13.0.88"
        /*0030*/ 	.string	"Build cuda_13.0.r13.0/compiler.36424714_0"
        /*0030*/ 	.string	"-arch sm_100 -m 64 "



//--------------------- .note.nv.cuinfo           --------------------------
	.section	.note.nv.cuinfo,"",@"SHT_NOTE"
	.sectionflags	@"SHF_NOTE_NV_CUINFO"
        /*0018*/ 	.short	0x0002
        /*001a*/ 	.short	0x0064
        /*001c*/ 	.short	0x0082
	.zero		2


//--------------------- .nv.info                  --------------------------
	.section	.nv.info,"",@"SHT_CUDA_INFO"
	.align	4


	//----- nvinfo : EIATTR_REGCOUNT
	.align		4
        /*0000*/ 	.byte	0x04, 0x2f
        /*0002*/ 	.short	(.L_2 - .L_1)
	.align		4
.L_1:
        /*0004*/ 	.word	index@(_Z17cuda_print_matrixPfii)
        /*0008*/ 	.word	0x00000018


	//----- nvinfo : EIATTR_FRAME_SIZE
	.align		4
.L_2:
        /*000c*/ 	.byte	0x04, 0x11
        /*000e*/ 	.short	(.L_4 - .L_3)
	.align		4
.L_3:
        /*0010*/ 	.word	index@(_Z17cuda_print_matrixPfii)
        /*0014*/ 	.word	0x00000010


	//----- nvinfo : EIATTR_REGCOUNT
	.align		4
.L_4:
        /*0018*/ 	.byte	0x04, 0x2f
        /*001a*/ 	.short	(.L_6 - .L_5)
	.align		4
.L_5:
        /*001c*/ 	.word	index@(_Z15d_reduce_pointsPfS_ii)
        /*0020*/ 	.word	0x00000020


	//----- nvinfo : EIATTR_FRAME_SIZE
	.align		4
.L_6:
        /*0024*/ 	.byte	0x04, 0x11
        /*0026*/ 	.short	(.L_8 - .L_7)
	.align		4
.L_7:
        /*0028*/ 	.word	index@(_Z15d_reduce_pointsPfS_ii)
        /*002c*/ 	.word	0x00000000


	//----- nvinfo : EIATTR_MIN_STACK_SIZE
	.align		4
.L_8:
        /*0030*/ 	.byte	0x04, 0x12
        /*0032*/ 	.short	(.L_10 - .L_9)
	.align		4
.L_9:
        /*0034*/ 	.word	index@(_Z15d_reduce_pointsPfS_ii)
        /*0038*/ 	.word	0x00000000


	//----- nvinfo : EIATTR_MIN_STACK_SIZE
	.align		4
.L_10:
        /*003c*/ 	.byte	0x04, 0x12
        /*003e*/ 	.short	(.L_12 - .L_11)
	.align		4
.L_11:
        /*0040*/ 	.word	index@(_Z17cuda_print_matrixPfii)
        /*0044*/ 	.word	0x00000010
.L_12:


//--------------------- .nv.compat                --------------------------
	.section	.nv.compat,"",@"SHT_CUDA_COMPAT_INFO"
	.align	4
        /*0000*/ 	.byte	0x02, 0x09, 0x00, 0x00, 0x02, 0x02, 0x01, 0x00, 0x02, 0x05, 0x05, 0x00, 0x03, 0x07, 0x01, 0x01
        /*0010*/ 	.byte	0x02, 0x03, 0x00, 0x00, 0x02, 0x06, 0x01, 0x00, 0x04, 0x0b, 0x08, 0x00, 0x09, 0x00, 0x00, 0x00
        /*0020*/ 	.byte	0x00, 0x00, 0x00, 0x00


//--------------------- .nv.info._Z15d_reduce_pointsPfS_ii --------------------------
	.section	.nv.info._Z15d_reduce_pointsPfS_ii,"",@"SHT_CUDA_INFO"
	.sectionflags	@""
	.align	4


	//----- nvinfo : EIATTR_CUDA_API_VERSION
	.align		4
        /*0000*/ 	.byte	0x04, 0x37
        /*0002*/ 	.short	(.L_14 - .L_13)
.L_13:
        /*0004*/ 	.word	0x00000082


	//----- nvinfo : EIATTR_KPARAM_INFO
	.align		4
.L_14:
        /*0008*/ 	.byte	0x04, 0x17
        /*000a*/ 	.short	(.L_16 - .L_15)
.L_15:
        /*000c*/ 	.word	0x00000000
        /*0010*/ 	.short	0x0003
        /*0012*/ 	.short	0x0014
        /*0014*/ 	.byte	0x00, 0xf0, 0x11, 0x00


	//----- nvinfo : EIATTR_KPARAM_INFO
	.align		4
.L_16:
        /*0018*/ 	.byte	0x04, 0x17
        /*001a*/ 	.short	(.L_18 - .L_17)
.L_17:
        /*001c*/ 	.word	0x00000000
        /*0020*/ 	.short	0x0002
        /*0022*/ 	.short	0x0010
        /*0024*/ 	.byte	0x00, 0xf0, 0x11, 0x00


	//----- nvinfo : EIATTR_KPARAM_INFO
	.align		4
.L_18:
        /*0028*/ 	.byte	0x04, 0x17
        /*002a*/ 	.short	(.L_20 - .L_19)
.L_19:
        /*002c*/ 	.word	0x00000000
        /*0030*/ 	.short	0x0001
        /*0032*/ 	.short	0x0008
        /*0034*/ 	.byte	0x00, 0xf5, 0x21, 0x00


	//----- nvinfo : EIATTR_KPARAM_INFO
	.align		4
.L_20:
        /*0038*/ 	.byte	0x04, 0x17
        /*003a*/ 	.short	(.L_22 - .L_21)
.L_21:
        /*003c*/ 	.word	0x00000000
        /*0040*/ 	.short	0x0000
        /*0042*/ 	.short	0x0000
        /*0044*/ 	.byte	0x00, 0xf5, 0x21, 0x00


	//----- nvinfo : EIATTR_SPARSE_MMA_MASK
	.align		4
.L_22:
        /*0048*/ 	.byte	0x03, 0x50
        /*004a*/ 	.short	0x0000


	//----- nvinfo : EIATTR_MAXREG_COUNT
	.align		4
        /*004c*/ 	.byte	0x03, 0x1b
        /*004e*/ 	.short	0x00ff


	//----- nvinfo : EIATTR_NUM_BARRIERS
	.align		4
        /*0050*/ 	.byte	0x02, 0x4c
        /*0052*/ 	.byte	0x01
	.zero		1


	//----- nvinfo : EIATTR_MERCURY_ISA_VERSION
	.align		4
        /*0054*/ 	.byte	0x03, 0x5f
        /*0056*/ 	.short	0x0101


	//----- nvinfo : EIATTR_VRC_CTA_INIT_COUNT
	.align		4
        /*0058*/ 	.byte	0x02, 0x4a
	.zero		1
	.zero		1


	//----- nvinfo : EIATTR_EXIT_INSTR_OFFSETS
	.align		4
        /*005c*/ 	.byte	0x04, 0x1c
        /*005e*/ 	.short	(.L_24 - .L_23)


	//   ....[0]....
.L_23:
        /*0060*/ 	.word	0x00001500


	//   ....[1]....
        /*0064*/ 	.word	0x000017b0


	//   ....[2]....
        /*0068*/ 	.word	0x00001940


	//   ....[3]....
        /*006c*/ 	.word	0x00001a60


	//   ....[4]....
        /*0070*/ 	.word	0x00001b00


	//----- nvinfo : EIATTR_CRS_STACK_SIZE
	.align		4
.L_24:
        /*0074*/ 	.byte	0x04, 0x1e
        /*0076*/ 	.short	(.L_26 - .L_25)
.L_25:
        /*0078*/ 	.word	0x00000000


	//----- nvinfo : EIATTR_CBANK_PARAM_SIZE
	.align		4
.L_26:
        /*007c*/ 	.byte	0x03, 0x19
        /*007e*/ 	.short	0x0018


	//----- nvinfo : EIATTR_PARAM_CBANK
	.align		4
        /*0080*/ 	.byte	0x04, 0x0a
        /*0082*/ 	.short	(.L_28 - .L_27)
	.align		4
.L_27:
        /*0084*/ 	.word	index@(.nv.constant0._Z15d_reduce_pointsPfS_ii)
        /*0088*/ 	.short	0x0380
        /*008a*/ 	.short	0x0018


	//----- nvinfo : EIATTR_SW_WAR
	.align		4
.L_28:
        /*008c*/ 	.byte	0x04, 0x36
        /*008e*/ 	.short	(.L_30 - .L_29)
.L_29:
        /*0090*/ 	.word	0x00000008
.L_30:


//--------------------- .nv.info._Z17cuda_print_matrixPfii --------------------------
	.section	.nv.info._Z17cuda_print_matrixPfii,"",@"SHT_CUDA_INFO"
	.sectionflags	@""
	.align	4


	//----- nvinfo : EIATTR_CUDA_API_VERSION
	.align		4
        /*0000*/ 	.byte	0x04, 0x37
        /*0002*/ 	.short	(.L_32 - .L_31)
.L_31:
        /*0004*/ 	.word	0x00000082


	//----- nvinfo : EIATTR_KPARAM_INFO
	.align		4
.L_32:
        /*0008*/ 	.byte	0x04, 0x17
        /*000a*/ 	.short	(.L_34 - .L_33)
.L_33:
        /*000c*/ 	.word	0x00000000
        /*0010*/ 	.short	0x0002
        /*0012*/ 	.short	0x000c
        /*0014*/ 	.byte	0x00, 0xf0, 0x11, 0x00


	//----- nvinfo : EIATTR_KPARAM_INFO
	.align		4
.L_34:
        /*0018*/ 	.byte	0x04, 0x17
        /*001a*/ 	.short	(.L_36 - .L_35)
.L_35:
        /*001c*/ 	.word	0x00000000
        /*0020*/ 	.short	0x0001
        /*0022*/ 	.short	0x0008
        /*0024*/ 	.byte	0x00, 0xf0, 0x11, 0x00


	//----- nvinfo : EIATTR_KPARAM_INFO
	.align		4
.L_36:
        /*0028*/ 	.byte	0x04, 0x17
        /*002a*/ 	.short	(.L_38 - .L_37)
.L_37:
        /*002c*/ 	.word	0x00000000
        /*0030*/ 	.short	0x0000
        /*0032*/ 	.short	0x0000
        /*0034*/ 	.byte	0x00, 0xf5, 0x21, 0x00


	//----- nvinfo : EIATTR_SPARSE_MMA_MASK
	.align		4
.L_38:
        /*0038*/ 	.byte	0x03, 0x50
        /*003a*/ 	.short	0x0000


	//----- nvinfo : EIATTR_MAXREG_COUNT
	.align		4
        /*003c*/ 	.byte	0x03, 0x1b
        /*003e*/ 	.short	0x00ff


	//----- nvinfo : EIATTR_EXTERNS
	.align		4
        /*0040*/ 	.byte	0x04, 0x0f
        /*0042*/ 	.short	(.L_40 - .L_39)


	//   ....[0]....
	.align		4
.L_39:
        /*0044*/ 	.word	index@(vprintf)


	//----- nvinfo : EIATTR_MERCURY_ISA_VERSION
	.align		4
.L_40:
        /*0048*/ 	.byte	0x03, 0x5f
        /*004a*/ 	.short	0x0101


	//----- nvinfo : EIATTR_VRC_CTA_INIT_COUNT
	.align		4
        /*004c*/ 	.byte	0x02, 0x4a
	.zero		1
	.zero		1


	//----- nvinfo : EIATTR_SYSCALL_OFFSETS
	.align		4
        /*0050*/ 	.byte	0x04, 0x46
        /*0052*/ 	.short	(.L_42 - .L_41)


	//   ....[0]....
.L_41:
        /*0054*/ 	.word	0x00000220


	//----- nvinfo : EIATTR_EXIT_INSTR_OFFSETS
	.align		4
.L_42:
        /*0058*/ 	.byte	0x04, 0x1c
        /*005a*/ 	.short	(.L_44 - .L_43)


	//   ....[0]....
.L_43:
        /*005c*/ 	.word	0x00000120


	//   ....[1]....
        /*0060*/ 	.word	0x00000230


	//----- nvinfo : EIATTR_CRS_STACK_SIZE
	.align		4
.L_44:
        /*0064*/ 	.byte	0x04, 0x1e
        /*0066*/ 	.short	(.L_46 - .L_45)
.L_45:
        /*0068*/ 	.word	0x00000000


	//----- nvinfo : EIATTR_CBANK_PARAM_SIZE
	.align		4
.L_46:
        /*006c*/ 	.byte	0x03, 0x19
        /*006e*/ 	.short	0x0010


	//----- nvinfo : EIATTR_PARAM_CBANK
	.align		4
        /*0070*/ 	.byte	0x04, 0x0a
        /*0072*/ 	.short	(.L_48 - .L_47)
	.align		4
.L_47:
        /*0074*/ 	.word	index@(.nv.constant0._Z17cuda_print_matrixPfii)
        /*0078*/ 	.short	0x0380
        /*007a*/ 	.short	0x0010


	//----- nvinfo : EIATTR_SW_WAR
	.align		4
.L_48:
        /*007c*/ 	.byte	0x04, 0x36
        /*007e*/ 	.short	(.L_50 - .L_49)
.L_49:
        /*0080*/ 	.word	0x00000008
.L_50:


//--------------------- .nv.callgraph             --------------------------
	.section	.nv.callgraph,"",@"SHT_CUDA_CALLGRAPH"
	.align	4
	.sectionentsize	8
	.align		4
        /*0000*/ 	.word	0x00000000
	.align		4
        /*0004*/ 	.word	0xffffffff
	.align		4
        /*0008*/ 	.word	index@(_Z17cuda_print_matrixPfii)
	.align		4
        /*000c*/ 	.word	index@(vprintf)
	.align		4
        /*0010*/ 	.word	0x00000000
	.align		4
        /*0014*/ 	.word	0xfffffffe
	.align		4
        /*0018*/ 	.word	0x00000000
	.align		4
        /*001c*/ 	.word	0xfffffffd
	.align		4
        /*0020*/ 	.word	0x00000000
	.align		4
        /*0024*/ 	.word	0xfffffffc


//--------------------- .nv.constant4             --------------------------
	.section	.nv.constant4,"a",@progbits
	.align	8
	.align		8
.nv.constant4:
        /*0000*/ 	.dword	$str
	.align		8
        /*0008*/ 	.dword	vprintf


//--------------------- .text._Z15d_reduce_pointsPfS_ii --------------------------
	.section	.text._Z15d_reduce_pointsPfS_ii,"ax",@progbits
	.align	128
        .global         _Z15d_reduce_pointsPfS_ii
        .type           _Z15d_reduce_pointsPfS_ii,@function
        .size           _Z15d_reduce_pointsPfS_ii,(.L_x_28 - _Z15d_reduce_pointsPfS_ii)
        .other          _Z15d_reduce_pointsPfS_ii,@"STO_CUDA_ENTRY STV_DEFAULT"
_Z15d_reduce_pointsPfS_ii:
.text._Z15d_reduce_pointsPfS_ii:
[----:B------:R-:W-:Y:S01]  /*0000*/  LDC R1, c[0x0][0x37c] ;  /* 0x0000df00ff017b82 */ /* 0x000fe20000000800 */
[----:B------:R-:W0:Y:S01]  /*0010*/  LDCU UR4, c[0x0][0x394] ;  /* 0x00007280ff0477ac */ /* 0x000e220008000800 */
[----:B------:R-:W1:Y:S06]  /*0020*/  S2R R3, SR_TID.X ;  /* 0x0000000000037919 */ /* 0x000e6c0000002100 */
[----:B------:R-:W1:Y:S08]  /*0030*/  S2UR UR6, SR_CTAID.X ;  /* 0x00000000000679c3 */ /* 0x000e700000002500 */
[----:B------:R-:W1:Y:S01]  /*0040*/  LDC R2, c[0x0][0x360] ;  /* 0x0000d800ff027b82 */ /* 0x000e620000000800 */
[----:B0-----:R-:W-:-:S05]  /*0050*/  IMAD.U32 R0, RZ, RZ, UR4 ;  /* 0x00000004ff007e24 */ /* 0x001fca000f8e00ff */
[----:B------:R-:W-:Y:S01]  /*0060*/  ISETP.GE.AND P0, PT, R0, 0x1, PT ;  /* 0x000000010000780c */ /* 0x000fe20003f06270 */
[----:B-1----:R-:W-:-:S12]  /*0070*/  IMAD R5, R2, UR6, R3 ;  /* 0x0000000602057c24 */ /* 0x002fd8000f8e0203 */
[----:B------:R-:W-:Y:S05]  /*0080*/  @!P0 BRA `(.L_x_0) ;  /* 0x0000000400348947 */ /* 0x000fea0003800000 */
[C---:B------:R-:W-:Y:S01]  /*0090*/  ISETP.GE.U32.AND P1, PT, R0.reuse, 0x10, PT ;  /* 0x000000100000780c */ /* 0x040fe20003f26070 */
[----:B------:R-:W-:Y:S01]  /*00a0*/  IMAD.MOV.U32 R4, RZ, RZ, RZ ;  /* 0x000000ffff047224 */ /* 0x000fe200078e00ff */
[----:B------:R-:W-:-:S04]  /*00b0*/  LOP3.LUT R7, R0, 0xf, RZ, 0xc0, !PT ;  /* 0x0000000f00077812 */ /* 0x000fc800078ec0ff */
[----:B------:R-:W-:-:S07]  /*00c0*/  ISETP.NE.AND P2, PT, R7, RZ, PT ;  /* 0x000000ff0700720c */ /* 0x000fce0003f45270 */
[----:B------:R-:W-:Y:S06]  /*00d0*/  @!P1 BRA `(.L_x_1) ;  /* 0x0000000000689947 */ /* 0x000fec0003800000 */
[----:B------:R-:W0:Y:S01]  /*00e0*/  S2UR UR5, SR_CgaCtaId ;  /* 0x00000000000579c3 */ /* 0x000e220000008800 */
[----:B------:R-:W-:Y:S01]  /*00f0*/  UMOV UR4, 0x400 ;  /* 0x0000040000047882 */ /* 0x000fe20000000000 */
[----:B------:R-:W-:Y:S01]  /*0100*/  LOP3.LUT R4, R0, 0x7ffffff0, RZ, 0xc0, !PT ;  /* 0x7ffffff000047812 */ /* 0x000fe200078ec0ff */
[----:B0-----:R-:W-:-:S03]  /*0110*/  ULEA UR5, UR5, UR4, 0x18 ;  /* 0x0000000405057291 */ /* 0x001fc6000f8ec0ff */
[----:B------:R-:W-:-:S09]  /*0120*/  UMOV UR4, URZ ;  /* 0x000000ff00047c82 */ /* 0x000fd20008000000 */
.L_x_2:
[----:B0-----:R-:W-:Y:S01]  /*0130*/  IMAD R6, R3, R0, UR4 ;  /* 0x0000000403067e24 */ /* 0x001fe2000f8e0200 */
[----:B------:R-:W-:-:S04]  /*0140*/  UIADD3 UR4, UPT, UPT, UR4, 0x10, URZ ;  /* 0x0000001004047890 */ /* 0x000fc8000fffe0ff */
[----:B------:R-:W-:Y:S02]  /*0150*/  LEA R6, R6, UR5, 0x2 ;  /* 0x0000000506067c11 */ /* 0x000fe4000f8e10ff */
[----:B------:R-:W-:-:S03]  /*0160*/  ISETP.NE.AND P1, PT, R4, UR4, PT ;  /* 0x0000000404007c0c */ /* 0x000fc6000bf25270 */
[----:B------:R0:W-:Y:S04]  /*0170*/  STS [R6], RZ ;  /* 0x000000ff06007388 */ /* 0x0001e80000000800 */
[----:B------:R0:W-:Y:S04]  /*0180*/  STS [R6+0x4], RZ ;  /* 0x000004ff06007388 */ /* 0x0001e80000000800 */
        /* <DEDUP_REMOVED lines=13> */
[----:B------:R0:W-:Y:S01]  /*0260*/  STS [R6+0x3c], RZ ;  /* 0x00003cff06007388 */ /* 0x0001e20000000800 */
[----:B------:R-:W-:Y:S05]  /*0270*/  @P1 BRA `(.L_x_2) ;  /* 0xfffffffc00ac1947 */ /* 0x000fea000383ffff */
.L_x_1:
[----:B------:R-:W-:Y:S05]  /*0280*/  @!P2 BRA `(.L_x_0) ;  /* 0x0000000000b4a947 */ /* 0x000fea0003800000 */
[----:B------:R-:W-:Y:S02]  /*0290*/  ISETP.GE.U32.AND P1, PT, R7, 0x8, PT ;  /* 0x000000080700780c */ /* 0x000fe40003f26070 */
[----:B------:R-:W-:-:S04]  /*02a0*/  LOP3.LUT R8, R0, 0x7, RZ, 0xc0, !PT ;  /* 0x0000000700087812 */ /* 0x000fc800078ec0ff */
[----:B------:R-:W-:-:S07]  /*02b0*/  ISETP.NE.AND P2, PT, R8, RZ, PT ;  /* 0x000000ff0800720c */ /* 0x000fce0003f45270 */
[----:B------:R-:W-:Y:S06]  /*02c0*/  @!P1 BRA `(.L_x_3) ;  /* 0x0000000000389947 */ /* 0x000fec0003800000 */
[----:B------:R-:W1:Y:S01]  /*02d0*/  S2UR UR5, SR_CgaCtaId ;  /* 0x00000000000579c3 */ /* 0x000e620000008800 */
[----:B------:R-:W-:Y:S01]  /*02e0*/  UMOV UR4, 0x400 ;  /* 0x0000040000047882 */ /* 0x000fe20000000000 */
[----:B0-----:R-:W-:Y:S02]  /*02f0*/  IMAD R6, R3, R0, R4 ;  /* 0x0000000003067224 */ /* 0x001fe400078e0204 */
[----:B------:R-:W-:Y:S01]  /*0300*/  VIADD R4, R4, 0x8 ;  /* 0x0000000804047836 */ /* 0x000fe20000000000 */
[----:B-1----:R-:W-:-:S06]  /*0310*/  ULEA UR4, UR5, UR4, 0x18 ;  /* 0x0000000405047291 */ /* 0x002fcc000f8ec0ff */
[----:B------:R-:W-:-:S05]  /*0320*/  LEA R6, R6, UR4, 0x2 ;  /* 0x0000000406067c11 */ /* 0x000fca000f8e10ff */
[----:B------:R1:W-:Y:S04]  /*0330*/  STS [R6], RZ ;  /* 0x000000ff06007388 */ /* 0x0003e80000000800 */
[----:B------:R1:W-:Y:S04]  /*0340*/  STS [R6+0x4], RZ ;  /* 0x000004ff06007388 */ /* 0x0003e80000000800 */
[----:B------:R1:W-:Y:S04]  /*0350*/  STS [R6+0x8], RZ ;  /* 0x000008ff06007388 */ /* 0x0003e80000000800 */
[----:B------:R1:W-:Y:S04]  /*0360*/  STS [R6+0xc], RZ ;  /* 0x00000cff06007388 */ /* 0x0003e80000000800 */
[----:B------:R1:W-:Y:S04]  /*0370*/  STS [R6+0x10], RZ ;  /* 0x000010ff06007388 */ /* 0x0003e80000000800 */
[----:B------:R1:W-:Y:S04]  /*0380*/  STS [R6+0x14], RZ ;  /* 0x000014ff06007388 */ /* 0x0003e80000000800 */
[----:B------:R1:W-:Y:S04]  /*0390*/  STS [R6+0x18], RZ ;  /* 0x000018ff06007388 */ /* 0x0003e80000000800 */
[----:B------:R1:W-:Y:S02]  /*03a0*/  STS [R6+0x1c], RZ ;  /* 0x00001cff06007388 */ /* 0x0003e40000000800 */
.L_x_3:
[----:B------:R-:W-:Y:S05]  /*03b0*/  @!P2 BRA `(.L_x_0) ;  /* 0x000000000068a947 */ /* 0x000fea0003800000 */
[----:B------:R-:W-:Y:S02]  /*03c0*/  ISETP.GE.U32.AND P1, PT, R8, 0x4, PT ;  /* 0x000000040800780c */ /* 0x000fe40003f26070 */
[----:B------:R-:W-:-:S04]  /*03d0*/  LOP3.LUT R7, R0, 0x3, RZ, 0xc0, !PT ;  /* 0x0000000300077812 */ /* 0x000fc800078ec0ff */
[----:B------:R-:W-:-:S07]  /*03e0*/  ISETP.NE.AND P2, PT, R7, RZ, PT ;  /* 0x000000ff0700720c */ /* 0x000fce0003f45270 */
[----:B------:R-:W-:Y:S06]  /*03f0*/  @!P1 BRA `(.L_x_4) ;  /* 0x0000000000289947 */ /* 0x000fec0003800000 */
[----:B------:R-:W2:Y:S01]  /*0400*/  S2UR UR5, SR_CgaCtaId ;  /* 0x00000000000579c3 */ /* 0x000ea20000008800 */
[----:B------:R-:W-:Y:S01]  /*0410*/  UMOV UR4, 0x400 ;  /* 0x0000040000047882 */ /* 0x000fe20000000000 */
[----:B01----:R-:W-:Y:S01]  /*0420*/  IMAD R6, R3, R0, R4 ;  /* 0x0000000003067224 */ /* 0x003fe200078e0204 */
[----:B------:R-:W-:Y:S01]  /*0430*/  IADD3 R4, PT, PT, R4, 0x4, RZ ;  /* 0x0000000404047810 */ /* 0x000fe20007ffe0ff */
[----:B--2---:R-:W-:-:S06]  /*0440*/  ULEA UR4, UR5, UR4, 0x18 ;  /* 0x0000000405047291 */ /* 0x004fcc000f8ec0ff */
[----:B------:R-:W-:-:S05]  /*0450*/  LEA R6, R6, UR4, 0x2 ;  /* 0x0000000406067c11 */ /* 0x000fca000f8e10ff */
[----:B------:R2:W-:Y:S04]  /*0460*/  STS [R6], RZ ;  /* 0x000000ff06007388 */ /* 0x0005e80000000800 */
[----:B------:R2:W-:Y:S04]  /*0470*/  STS [R6+0x4], RZ ;  /* 0x000004ff06007388 */ /* 0x0005e80000000800 */
[----:B------:R2:W-:Y:S04]  /*0480*/  STS [R6+0x8], RZ ;  /* 0x000008ff06007388 */ /* 0x0005e80000000800 */
[----:B------:R2:W-:Y:S02]  /*0490*/  STS [R6+0xc], RZ ;  /* 0x00000cff06007388 */ /* 0x0005e40000000800 */
.L_x_4:
[----:B------:R-:W-:Y:S05]  /*04a0*/  @!P2 BRA `(.L_x_0) ;  /* 0x00000000002ca947 */ /* 0x000fea0003800000 */
[----:B------:R-:W3:Y:S01]  /*04b0*/  S2UR UR5, SR_CgaCtaId ;  /* 0x00000000000579c3 */ /* 0x000ee20000008800 */
[----:B------:R-:W-:Y:S02]  /*04c0*/  UMOV UR4, 0x400 ;  /* 0x0000040000047882 */ /* 0x000fe40000000000 */
[----:B---3--:R-:W-:-:S03]  /*04d0*/  ULEA UR5, UR5, UR4, 0x18 ;  /* 0x0000000405057291 */ /* 0x008fc6000f8ec0ff */
[----:B------:R-:W-:-:S09]  /*04e0*/  UMOV UR4, URZ ;  /* 0x000000ff00047c82 */ /* 0x000fd20008000000 */
.L_x_5:
[----:B012---:R-:W-:Y:S01]  /*04f0*/  IMAD R6, R3, R0, R4 ;  /* 0x0000000003067224 */ /* 0x007fe200078e0204 */
[----:B------:R-:W-:Y:S01]  /*0500*/  UIADD3 UR4, UPT, UPT, UR4, 0x1, URZ ;  /* 0x0000000104047890 */ /* 0x000fe2000fffe0ff */
[----:B------:R-:W-:-:S03]  /*0510*/  VIADD R4, R4, 0x1 ;  /* 0x0000000104047836 */ /* 0x000fc60000000000 */
[----:B------:R-:W-:Y:S02]  /*0520*/  LEA R6, R6, UR5, 0x2 ;  /* 0x0000000506067c11 */ /* 0x000fe4000f8e10ff */
[----:B------:R-:W-:-:S03]  /*0530*/  ISETP.NE.AND P1, PT, R7, UR4, PT ;  /* 0x0000000407007c0c */ /* 0x000fc6000bf25270 */
[----:B------:R3:W-:Y:S10]  /*0540*/  STS [R6], RZ ;  /* 0x000000ff06007388 */ /* 0x0007f40000000800 */
[----:B---3--:R-:W-:Y:S05]  /*0550*/  @P1 BRA `(.L_x_5) ;  /* 0xfffffffc00e41947 */ /* 0x008fea000383ffff */
.L_x_0:
[----:B------:R-:W3:Y:S01]  /*0560*/  LDCU UR4, c[0x0][0x390] ;  /* 0x00007200ff0477ac */ /* 0x000ee20008000800 */
[----:B------:R-:W-:Y:S01]  /*0570*/  BSSY.RECONVERGENT B0, `(.L_x_6) ;  /* 0x000007b000007945 */ /* 0x000fe20003800200 */
[----:B------:R-:W4:Y:S01]  /*0580*/  LDCU.64 UR8, c[0x0][0x358] ;  /* 0x00006b00ff0877ac */ /* 0x000f220008000a00 */
[----:B------:R-:W-:Y:S01]  /*0590*/  BAR.SYNC.DEFER_BLOCKING 0x0 ;  /* 0x0000000000007b1d */ /* 0x000fe20000010000 */
[----:B---3--:R-:W-:-:S13]  /*05a0*/  ISETP.GE.OR P1, PT, R5, UR4, !P0 ;  /* 0x0000000405007c0c */ /* 0x008fda000c726670 */
[----:B----4-:R-:W-:Y:S05]  /*05b0*/  @P1 BRA `(.L_x_7) ;  /* 0x0000000400d81947 */ /* 0x010fea0003800000 */
[C---:B------:R-:W-:Y:S01]  /*05c0*/  ISETP.GE.U32.AND P1, PT, R0.reuse, 0x10, PT ;  /* 0x000000100000780c */ /* 0x040fe20003f26070 */
[----:B------:R-:W-:Y:S01]  /*05d0*/  IMAD.MOV.U32 R4, RZ, RZ, RZ ;  /* 0x000000ffff047224 */ /* 0x000fe200078e00ff */
[----:B------:R-:W-:-:S04]  /*05e0*/  LOP3.LUT R21, R0, 0xf, RZ, 0xc0, !PT ;  /* 0x0000000f00157812 */ /* 0x000fc800078ec0ff */
[----:B------:R-:W-:-:S07]  /*05f0*/  ISETP.NE.AND P2, PT, R21, RZ, PT ;  /* 0x000000ff1500720c */ /* 0x000fce0003f45270 */
[----:B------:R-:W-:Y:S06]  /*0600*/  @!P1 BRA `(.L_x_8) ;  /* 0x0000000000b49947 */ /* 0x000fec0003800000 */
[----:B------:R-:W3:Y:S01]  /*0610*/  S2UR UR5, SR_CgaCtaId ;  /* 0x00000000000579c3 */ /* 0x000ee20000008800 */
[----:B------:R-:W-:Y:S01]  /*0620*/  UMOV UR4, 0x400 ;  /* 0x0000040000047882 */ /* 0x000fe20000000000 */
[----:B------:R-:W-:Y:S01]  /*0630*/  LOP3.LUT R4, R0, 0x7ffffff0, RZ, 0xc0, !PT ;  /* 0x7ffffff000047812 */ /* 0x000fe200078ec0ff */
[----:B---3--:R-:W-:-:S03]  /*0640*/  ULEA UR5, UR5, UR4, 0x18 ;  /* 0x0000000405057291 */ /* 0x008fc6000f8ec0ff */
[----:B------:R-:W-:-:S09]  /*0650*/  UMOV UR4, URZ ;  /* 0x000000ff00047c82 */ /* 0x000fd20008000000 */
.L_x_9:
[----:B012---:R-:W0:Y:S01]  /*0660*/  LDC.64 R6, c[0x0][0x380] ;  /* 0x0000e000ff067b82 */ /* 0x007e220000000a00 */
[----:B------:R-:W-:-:S04]  /*0670*/  IMAD R9, R5, R0, UR4 ;  /* 0x0000000405097e24 */ /* 0x000fc8000f8e0200 */
[----:B0-----:R-:W-:-:S05]  /*0680*/  IMAD.WIDE R6, R9, 0x4, R6 ;  /* 0x0000000409067825 */ /* 0x001fca00078e0206 */
[----:B------:R-:W2:Y:S04]  /*0690*/  LDG.E R8, desc[UR8][R6.64] ;  /* 0x0000000806087981 */ /* 0x000ea8000c1e1900 */
[----:B------:R-:W3:Y:S04]  /*06a0*/  LDG.E R10, desc[UR8][R6.64+0x4] ;  /* 0x00000408060a7981 */ /* 0x000ee8000c1e1900 */
[----:B------:R-:W4:Y:S04]  /*06b0*/  LDG.E R12, desc[UR8][R6.64+0x8] ;  /* 0x00000808060c7981 */ /* 0x000f28000c1e1900 */
[----:B------:R-:W5:Y:S04]  /*06c0*/  LDG.E R14, desc[UR8][R6.64+0xc] ;  /* 0x00000c08060e7981 */ /* 0x000f68000c1e1900 */
        /* <DEDUP_REMOVED lines=11> */
[----:B------:R-:W5:Y:S01]  /*0780*/  LDG.E R19, desc[UR8][R6.64+0x3c] ;  /* 0x00003c0806137981 */ /* 0x000f62000c1e1900 */
[----:B------:R-:W-:Y:S01]  /*0790*/  IMAD R9, R3, R0, UR4 ;  /* 0x0000000403097e24 */ /* 0x000fe2000f8e0200 */
[----:B------:R-:W-:-:S04]  /*07a0*/  UIADD3 UR4, UPT, UPT, UR4, 0x10, URZ ;  /* 0x0000001004047890 */ /* 0x000fc8000fffe0ff */
[----:B------:R-:W-:Y:S02]  /*07b0*/  LEA R9, R9, UR5, 0x2 ;  /* 0x0000000509097c11 */ /* 0x000fe4000f8e10ff */
[----:B------:R-:W-:-:S03]  /*07c0*/  ISETP.NE.AND P1, PT, R4, UR4, PT ;  /* 0x0000000404007c0c */ /* 0x000fc6000bf25270 */
[----:B--2---:R0:W-:Y:S04]  /*07d0*/  STS [R9], R8 ;  /* 0x0000000809007388 */ /* 0x0041e80000000800 */
[----:B---3--:R0:W-:Y:S04]  /*07e0*/  STS [R9+0x4], R10 ;  /* 0x0000040a09007388 */ /* 0x0081e80000000800 */
[----:B----4-:R0:W-:Y:S04]  /*07f0*/  STS [R9+0x8], R12 ;  /* 0x0000080c09007388 */ /* 0x0101e80000000800 */
[----:B-----5:R0:W-:Y:S04]  /*0800*/  STS [R9+0xc], R14 ;  /* 0x00000c0e09007388 */ /* 0x0201e80000000800 */
[----:B------:R0:W-:Y:S04]  /*0810*/  STS [R9+0x10], R16 ;  /* 0x0000101009007388 */ /* 0x0001e80000000800 */
        /* <DEDUP_REMOVED lines=10> */
[----:B------:R0:W-:Y:S01]  /*08c0*/  STS [R9+0x3c], R19 ;  /* 0x00003c1309007388 */ /* 0x0001e20000000800 */
[----:B------:R-:W-:Y:S05]  /*08d0*/  @P1 BRA `(.L_x_9) ;  /* 0xfffffffc00601947 */ /* 0x000fea000383ffff */
.L_x_8:
[----:B------:R-:W-:Y:S05]  /*08e0*/  @!P2 BRA `(.L_x_7) ;  /* 0x00000004000ca947 */ /* 0x000fea0003800000 */
[----:B------:R-:W-:Y:S02]  /*08f0*/  ISETP.GE.U32.AND P1, PT, R21, 0x8, PT ;  /* 0x000000081500780c */ /* 0x000fe40003f26070 */
[----:B0-----:R-:W-:-:S04]  /*0900*/  LOP3.LUT R11, R0, 0x7, RZ, 0xc0, !PT ;  /* 0x00000007000b7812 */ /* 0x001fc800078ec0ff */
[----:B------:R-:W-:-:S07]  /*0910*/  ISETP.NE.AND P2, PT, R11, RZ, PT ;  /* 0x000000ff0b00720c */ /* 0x000fce0003f45270 */
[----:B------:R-:W-:Y:S06]  /*0920*/  @!P1 BRA `(.L_x_10) ;  /* 0x0000000000649947 */ /* 0x000fec0003800000 */
[----:B-12---:R-:W0:Y:S01]  /*0930*/  LDC.64 R6, c[0x0][0x380] ;  /* 0x0000e000ff067b82 */ /* 0x006e220000000a00 */
[----:B------:R-:W-:-:S04]  /*0940*/  IMAD R9, R5, R0, R4 ;  /* 0x0000000005097224 */ /* 0x000fc800078e0204 */
        /* <DEDUP_REMOVED lines=8> */
[----:B------:R-:W5:Y:S01]  /*09d0*/  LDG.E R22, desc[UR8][R6.64+0x1c] ;  /* 0x00001c0806167981 */ /* 0x000f62000c1e1900 */
[----:B------:R-:W0:Y:S01]  /*09e0*/  S2UR UR5, SR_CgaCtaId ;  /* 0x00000000000579c3 */ /* 0x000e220000008800 */
[----:B------:R-:W-:Y:S01]  /*09f0*/  UMOV UR4, 0x400 ;  /* 0x0000040000047882 */ /* 0x000fe20000000000 */
[----:B------:R-:W-:Y:S01]  /*0a00*/  IMAD R9, R3, R0, R4 ;  /* 0x0000000003097224 */ /* 0x000fe200078e0204 */
[----:B------:R-:W-:Y:S01]  /*0a10*/  IADD3 R4, PT, PT, R4, 0x8, RZ ;  /* 0x0000000804047810 */ /* 0x000fe20007ffe0ff */
[----:B0-----:R-:W-:-:S06]  /*0a20*/  ULEA UR4, UR5, UR4, 0x18 ;  /* 0x0000000405047291 */ /* 0x001fcc000f8ec0ff */
[----:B------:R-:W-:-:S05]  /*0a30*/  LEA R9, R9, UR4, 0x2 ;  /* 0x0000000409097c11 */ /* 0x000fca000f8e10ff */
[----:B--2---:R0:W-:Y:S04]  /*0a40*/  STS [R9], R8 ;  /* 0x0000000809007388 */ /* 0x0041e80000000800 */
[----:B---3--:R0:W-:Y:S04]  /*0a50*/  STS [R9+0x4], R10 ;  /* 0x0000040a09007388 */ /* 0x0081e80000000800 */
[----:B----4-:R0:W-:Y:S04]  /*0a60*/  STS [R9+0x8], R12 ;  /* 0x0000080c09007388 */ /* 0x0101e80000000800 */
[----:B-----5:R0:W-:Y:S04]  /*0a70*/  STS [R9+0xc], R14 ;  /* 0x00000c0e09007388 */ /* 0x0201e80000000800 */
[----:B------:R0:W-:Y:S04]  /*0a80*/  STS [R9+0x10], R16 ;  /* 0x0000101009007388 */ /* 0x0001e80000000800 */
[----:B------:R0:W-:Y:S04]  /*0a90*/  STS [R9+0x14], R18 ;  /* 0x0000141209007388 */ /* 0x0001e80000000800 */
[----:B------:R0:W-:Y:S04]  /*0aa0*/  STS [R9+0x18], R20 ;  /* 0x0000181409007388 */ /* 0x0001e80000000800 */
[----:B------:R0:W-:Y:S02]  /*0ab0*/  STS [R9+0x1c], R22 ;  /* 0x00001c1609007388 */ /* 0x0001e40000000800 */
.L_x_10:
[----:B------:R-:W-:Y:S05]  /*0ac0*/  @!P2 BRA `(.L_x_7) ;  /* 0x000000000094a947 */ /* 0x000fea0003800000 */
[----:B------:R-:W-:Y:S02]  /*0ad0*/  ISETP.GE.U32.AND P1, PT, R11, 0x4, PT ;  /* 0x000000040b00780c */ /* 0x000fe40003f26070 */
[----:B------:R-:W-:-:S04]  /*0ae0*/  LOP3.LUT R13, R0, 0x3, RZ, 0xc0, !PT ;  /* 0x00000003000d7812 */ /* 0x000fc800078ec0ff */
[----:B------:R-:W-:-:S07]  /*0af0*/  ISETP.NE.AND P2, PT, R13, RZ, PT ;  /* 0x000000ff0d00720c */ /* 0x000fce0003f45270 */
[----:B------:R-:W-:Y:S06]  /*0b00*/  @!P1 BRA `(.L_x_11) ;  /* 0x0000000000449947 */ /* 0x000fec0003800000 */
[----:B-12---:R-:W1:Y:S01]  /*0b10*/  LDC.64 R6, c[0x0][0x380] ;  /* 0x0000e000ff067b82 */ /* 0x006e620000000a00 */
[----:B0-----:R-:W-:-:S04]  /*0b20*/  IMAD R9, R5, R0, R4 ;  /* 0x0000000005097224 */ /* 0x001fc800078e0204 */
[----:B-1----:R-:W-:-:S05]  /*0b30*/  IMAD.WIDE R6, R9, 0x4, R6 ;  /* 0x0000000409067825 */ /* 0x002fca00078e0206 */
[----:B------:R-:W2:Y:S04]  /*0b40*/  LDG.E R8, desc[UR8][R6.64] ;  /* 0x0000000806087981 */ /* 0x000ea8000c1e1900 */
[----:B------:R-:W3:Y:S04]  /*0b50*/  LDG.E R10, desc[UR8][R6.64+0x4] ;  /* 0x00000408060a7981 */ /* 0x000ee8000c1e1900 */
[----:B------:R-:W4:Y:S04]  /*0b60*/  LDG.E R12, desc[UR8][R6.64+0x8] ;  /* 0x00000808060c7981 */ /* 0x000f28000c1e1900 */
[----:B------:R-:W5:Y:S01]  /*0b70*/  LDG.E R14, desc[UR8][R6.64+0xc] ;  /* 0x00000c08060e7981 */ /* 0x000f62000c1e1900 */
[----:B------:R-:W0:Y:S01]  /*0b80*/  S2UR UR5, SR_CgaCtaId ;  /* 0x00000000000579c3 */ /* 0x000e220000008800 */
[----:B------:R-:W-:Y:S01]  /*0b90*/  UMOV UR4, 0x400 ;  /* 0x0000040000047882 */ /* 0x000fe20000000000 */
[----:B------:R-:W-:-:S02]  /*0ba0*/  IMAD R9, R3, R0, R4 ;  /* 0x0000000003097224 */ /* 0x000fc400078e0204 */
[----:B------:R-:W-:Y:S01]  /*0bb0*/  VIADD R4, R4, 0x4 ;  /* 0x0000000404047836 */ /* 0x000fe20000000000 */
[----:B0-----:R-:W-:-:S06]  /*0bc0*/  ULEA UR4, UR5, UR4, 0x18 ;  /* 0x0000000405047291 */ /* 0x001fcc000f8ec0ff */
[----:B------:R-:W-:-:S05]  /*0bd0*/  LEA R9, R9, UR4, 0x2 ;  /* 0x0000000409097c11 */ /* 0x000fca000f8e10ff */
[----:B--2---:R0:W-:Y:S04]  /*0be0*/  STS [R9], R8 ;  /* 0x0000000809007388 */ /* 0x0041e80000000800 */
[----:B---3--:R0:W-:Y:S04]  /*0bf0*/  STS [R9+0x4], R10 ;  /* 0x0000040a09007388 */ /* 0x0081e80000000800 */
[----:B----4-:R0:W-:Y:S04]  /*0c00*/  STS [R9+0x8], R12 ;  /* 0x0000080c09007388 */ /* 0x0101e80000000800 */
[----:B-----5:R0:W-:Y:S02]  /*0c10*/  STS [R9+0xc], R14 ;  /* 0x00000c0e09007388 */ /* 0x0201e40000000800 */
.L_x_11:
[----:B------:R-:W-:Y:S05]  /*0c20*/  @!P2 BRA `(.L_x_7) ;  /* 0x00000000003ca947 */ /* 0x000fea0003800000 */
[----:B------:R-:W3:Y:S01]  /*0c30*/  S2UR UR5, SR_CgaCtaId ;  /* 0x00000000000579c3 */ /* 0x000ee20000008800 */
[----:B------:R-:W-:-:S07]  /*0c40*/  UMOV UR4, 0x400 ;  /* 0x0000040000047882 */ /* 0x000fce0000000000 */
[----:B0-----:R-:W0:Y:S01]  /*0c50*/  LDC.64 R8, c[0x0][0x380] ;  /* 0x0000e000ff087b82 */ /* 0x001e220000000a00 */
[----:B---3--:R-:W-:-:S03]  /*0c60*/  ULEA UR5, UR5, UR4, 0x18 ;  /* 0x0000000405057291 */ /* 0x008fc6000f8ec0ff */
[----:B------:R-:W-:-:S09]  /*0c70*/  UMOV UR4, URZ ;  /* 0x000000ff00047c82 */ /* 0x000fd20008000000 */
.L_x_12:
[----:B------:R-:W-:-:S04]  /*0c80*/  IMAD R7, R5, R0, R4 ;  /* 0x0000000005077224 */ /* 0x000fc800078e0204 */
[----:B0123--:R-:W-:-:S06]  /*0c90*/  IMAD.WIDE R6, R7, 0x4, R8 ;  /* 0x0000000407067825 */ /* 0x00ffcc00078e0208 */
[----:B------:R-:W2:Y:S01]  /*0ca0*/  LDG.E R6, desc[UR8][R6.64] ;  /* 0x0000000806067981 */ /* 0x000ea2000c1e1900 */
[----:B------:R-:W-:Y:S01]  /*0cb0*/  IMAD R10, R3, R0, R4 ;  /* 0x00000000030a7224 */ /* 0x000fe200078e0204 */
[----:B------:R-:W-:Y:S01]  /*0cc0*/  UIADD3 UR4, UPT, UPT, UR4, 0x1, URZ ;  /* 0x0000000104047890 */ /* 0x000fe2000fffe0ff */
[----:B------:R-:W-:-:S03]  /*0cd0*/  VIADD R4, R4, 0x1 ;  /* 0x0000000104047836 */ /* 0x000fc60000000000 */
[----:B------:R-:W-:Y:S02]  /*0ce0*/  LEA R11, R10, UR5, 0x2 ;  /* 0x000000050a0b7c11 */ /* 0x000fe4000f8e10ff */
[----:B------:R-:W-:-:S03]  /*0cf0*/  ISETP.NE.AND P1, PT, R13, UR4, PT ;  /* 0x000000040d007c0c */ /* 0x000fc6000bf25270 */
[----:B--2---:R3:W-:Y:S10]  /*0d00*/  STS [R11], R6 ;  /* 0x000000060b007388 */ /* 0x0047f40000000800 */
[----:B------:R-:W-:Y:S05]  /*0d10*/  @P1 BRA `(.L_x_12) ;  /* 0xfffffffc00d81947 */ /* 0x000fea000383ffff */
.L_x_7:
[----:B------:R-:W-:Y:S05]  /*0d20*/  BSYNC.RECONVERGENT B0 ;  /* 0x0000000000007941 */ /* 0x000fea0003800200 */
.L_x_6:
[----:B------:R-:W-:Y:S01]  /*0d30*/  BAR.SYNC.DEFER_BLOCKING 0x0 ;  /* 0x0000000000007b1d */ /* 0x000fe20000010000 */
[----:B------:R-:W-:-:S13]  /*0d40*/  ISETP.GE.U32.AND P1, PT, R2, 0x2, PT ;  /* 0x000000020200780c */ /* 0x000fda0003f26070 */
[----:B------:R-:W-:Y:S05]  /*0d50*/  @!P1 BRA `(.L_x_13) ;  /* 0x0000000400e49947 */ /* 0x000fea0003800000 */
[----:B------:R-:W4:Y:S01]  /*0d60*/  S2UR UR5, SR_CgaCtaId ;  /* 0x00000000000579c3 */ /* 0x000f220000008800 */
[C---:B0-----:R-:W-:Y:S01]  /*0d70*/  LOP3.LUT R16, R0.reuse, 0x7, RZ, 0xc0, !PT ;  /* 0x0000000700107812 */ /* 0x041fe200078ec0ff */
[----:B------:R-:W-:Y:S01]  /*0d80*/  UMOV UR4, 0x400 ;  /* 0x0000040000047882 */ /* 0x000fe20000000000 */
[----:B------:R-:W-:Y:S01]  /*0d90*/  IMAD R4, R3, R0, RZ ;  /* 0x0000000003047224 */ /* 0x000fe200078e02ff */
[C---:B------:R-:W-:Y:S01]  /*0da0*/  LOP3.LUT R18, R0.reuse, 0x3, RZ, 0xc0, !PT ;  /* 0x0000000300127812 */ /* 0x040fe200078ec0ff */
[----:B-123--:R-:W-:Y:S01]  /*0db0*/  IMAD.SHL.U32 R6, R0, 0x4, RZ ;  /* 0x0000000400067824 */ /* 0x00efe200078e00ff */
[----:B------:R-:W-:-:S04]  /*0dc0*/  IADD3 R5, PT, PT, R16, -0x1, RZ ;  /* 0xffffffff10057810 */ /* 0x000fc80007ffe0ff */
[----:B------:R-:W-:Y:S02]  /*0dd0*/  ISETP.GE.U32.AND P1, PT, R5, 0x3, PT ;  /* 0x000000030500780c */ /* 0x000fe40003f26070 */
[----:B------:R-:W-:-:S05]  /*0de0*/  LOP3.LUT R5, R0, 0x7ffffff8, RZ, 0xc0, !PT ;  /* 0x7ffffff800057812 */ /* 0x000fca00078ec0ff */
[----:B------:R-:W-:Y:S01]  /*0df0*/  IMAD.MOV R7, RZ, RZ, -R5 ;  /* 0x000000ffff077224 */ /* 0x000fe200078e0a05 */
[----:B----4-:R-:W-:-:S06]  /*0e00*/  ULEA UR4, UR5, UR4, 0x18 ;  /* 0x0000000405047291 */ /* 0x010fcc000f8ec0ff */
[----:B------:R-:W-:-:S04]  /*0e10*/  LEA R8, R4, UR4, 0x2 ;  /* 0x0000000404087c11 */ /* 0x000fc8000f8e10ff */
[----:B------:R-:W-:-:S07]  /*0e20*/  IADD3 R8, PT, PT, R8, 0x10, RZ ;  /* 0x0000001008087810 */ /* 0x000fce0007ffe0ff */
.L_x_20:
[----:B0-----:R-:W0:Y:S01]  /*0e30*/  LDC R0, c[0x0][0x394] ;  /* 0x0000e500ff007b82 */ /* 0x001e220000000800 */
[--C-:B------:R-:W-:Y:S01]  /*0e40*/  IMAD.MOV.U32 R9, RZ, RZ, R2.reuse ;  /* 0x000000ffff097224 */ /* 0x100fe200078e0002 */
[----:B------:R-:W-:Y:S01]  /*0e50*/  SHF.R.U32.HI R2, RZ, 0x1, R2 ;  /* 0x00000001ff027819 */ /* 0x000fe20000011602 */
[----:B------:R-:W-:Y:S01]  /*0e60*/  BSSY.RECONVERGENT B0, `(.L_x_14) ;  /* 0x0000065000007945 */ /* 0x000fe20003800200 */
[----:B0-----:R-:W-:-:S04]  /*0e70*/  ISETP.GE.AND P0, PT, R0, 0x1, PT ;  /* 0x000000010000780c */ /* 0x001fc80003f06270 */
[----:B------:R-:W-:-:S13]  /*0e80*/  ISETP.GE.U32.OR P2, PT, R3, R2, !P0 ;  /* 0x000000020300720c */ /* 0x000fda0004746470 */
[----:B-12---:R-:W-:Y:S05]  /*0e90*/  @P2 BRA `(.L_x_15) ;  /* 0x0000000400842947 */ /* 0x006fea0003800000 */
[----:B------:R-:W-:Y:S01]  /*0ea0*/  ISETP.GE.U32.AND P2, PT, R0, 0x8, PT ;  /* 0x000000080000780c */ /* 0x000fe20003f46070 */
[----:B------:R-:W-:Y:S02]  /*0eb0*/  HFMA2 R13, -RZ, RZ, 0, 0 ;  /* 0x00000000ff0d7431 */ /* 0x000fe400000001ff */
[----:B------:R-:W-:-:S10]  /*0ec0*/  IMAD.IADD R11, R2, 0x1, R3 ;  /* 0x00000001020b7824 */ /* 0x000fd400078e0203 */
[----:B------:R-:W-:Y:S05]  /*0ed0*/  @!P2 BRA `(.L_x_16) ;  /* 0x0000000000a8a947 */ /* 0x000fea0003800000 */
[----:B------:R-:W-:Y:S02]  /*0ee0*/  IMAD R13, R6, R11, UR4 ;  /* 0x00000004060d7e24 */ /* 0x000fe4000f8e020b */
[----:B------:R-:W-:Y:S02]  /*0ef0*/  IMAD.MOV.U32 R10, RZ, RZ, R8 ;  /* 0x000000ffff0a7224 */ /* 0x000fe400078e0008 */
[----:B------:R-:W-:Y:S01]  /*0f00*/  IMAD.MOV.U32 R12, RZ, RZ, R7 ;  /* 0x000000ffff0c7224 */ /* 0x000fe200078e0007 */
[----:B------:R-:W-:-:S07]  /*0f10*/  IADD3 R13, PT, PT, R13, 0x10, RZ ;  /* 0x000000100d0d7810 */ /* 0x000fce0007ffe0ff */
.L_x_17:
[----:B------:R-:W-:Y:S01]  /*0f20*/  LDS R14, [R10+-0x10] ;  /* 0xfffff0000a0e7984 */ /* 0x000fe20000000800 */
[----:B------:R-:W-:-:S03]  /*0f30*/  VIADD R12, R12, 0x8 ;  /* 0x000000080c0c7836 */ /* 0x000fc60000000000 */
[----:B------:R-:W0:Y:S02]  /*0f40*/  LDS R15, [R13+-0x10] ;  /* 0xfffff0000d0f7984 */ /* 0x000e240000000800 */
[----:B------:R-:W-:Y:S01]  /*0f50*/  ISETP.NE.AND P2, PT, R12, RZ, PT ;  /* 0x000000ff0c00720c */ /* 0x000fe20003f45270 */
[----:B0-----:R-:W-:Y:S02]  /*0f60*/  FADD R15, R14, R15 ;  /* 0x0000000f0e0f7221 */ /* 0x001fe40000000000 */
[----:B------:R-:W-:Y:S04]  /*0f70*/  LDS R14, [R10+-0xc] ;  /* 0xfffff4000a0e7984 */ /* 0x000fe80000000800 */
[----:B------:R-:W-:Y:S04]  /*0f80*/  STS [R10+-0x10], R15 ;  /* 0xfffff00f0a007388 */ /* 0x000fe80000000800 */
[----:B------:R-:W0:Y:S02]  /*0f90*/  LDS R17, [R13+-0xc] ;  /* 0xfffff4000d117984 */ /* 0x000e240000000800 */
[----:B0-----:R-:W-:-:S02]  /*0fa0*/  FADD R17, R14, R17 ;  /* 0x000000110e117221 */ /* 0x001fc40000000000 */
        /* <DEDUP_REMOVED lines=8> */
[----:B------:R-:W-:Y:S04]  /*1030*/  LDS R14, [R10] ;  /* 0x000000000a0e7984 */ /* 0x000fe80000000800 */
[----:B------:R-:W-:Y:S04]  /*1040*/  STS [R10+-0x4], R21 ;  /* 0xfffffc150a007388 */ /* 0x000fe80000000800 */
[----:B------:R-:W0:Y:S02]  /*1050*/  LDS R15, [R13] ;  /* 0x000000000d0f7984 */ /* 0x000e240000000800 */
[----:B0-----:R-:W-:-:S02]  /*1060*/  FADD R15, R14, R15 ;  /* 0x0000000f0e0f7221 */ /* 0x001fc40000000000 */
[----:B------:R-:W-:Y:S04]  /*1070*/  LDS R14, [R10+0x4] ;  /* 0x000004000a0e7984 */ /* 0x000fe80000000800 */
[----:B------:R-:W-:Y:S04]  /*1080*/  STS [R10], R15 ;  /* 0x0000000f0a007388 */ /* 0x000fe80000000800 */
[----:B------:R-:W0:Y:S02]  /*1090*/  LDS R17, [R13+0x4] ;  /* 0x000004000d117984 */ /* 0x000e240000000800 */
[----:B0-----:R-:W-:-:S02]  /*10a0*/  FADD R17, R14, R17 ;  /* 0x000000110e117221 */ /* 0x001fc40000000000 */
[----:B------:R-:W-:Y:S04]  /*10b0*/  LDS R14, [R10+0x8] ;  /* 0x000008000a0e7984 */ /* 0x000fe80000000800 */
[----:B------:R-:W-:Y:S04]  /*10c0*/  STS [R10+0x4], R17 ;  /* 0x000004110a007388 */ /* 0x000fe80000000800 */
[----:B------:R-:W0:Y:S02]  /*10d0*/  LDS R19, [R13+0x8] ;  /* 0x000008000d137984 */ /* 0x000e240000000800 */
[----:B0-----:R-:W-:-:S02]  /*10e0*/  FADD R19, R14, R19 ;  /* 0x000000130e137221 */ /* 0x001fc40000000000 */
[----:B------:R-:W-:Y:S04]  /*10f0*/  LDS R14, [R10+0xc] ;  /* 0x00000c000a0e7984 */ /* 0x000fe80000000800 */
[----:B------:R-:W-:Y:S04]  /*1100*/  STS [R10+0x8], R19 ;  /* 0x000008130a007388 */ /* 0x000fe80000000800 */
[----:B------:R0:W1:Y:S02]  /*1110*/  LDS R21, [R13+0xc] ;  /* 0x00000c000d157984 */ /* 0x0000640000000800 */
[----:B0-----:R-:W-:-:S02]  /*1120*/  VIADD R13, R13, 0x20 ;  /* 0x000000200d0d7836 */ /* 0x001fc40000000000 */
[----:B-1----:R-:W-:-:S05]  /*1130*/  FADD R21, R14, R21 ;  /* 0x000000150e157221 */ /* 0x002fca0000000000 */
[----:B------:R0:W-:Y:S02]  /*1140*/  STS [R10+0xc], R21 ;  /* 0x00000c150a007388 */ /* 0x0001e40000000800 */
[----:B0-----:R-:W-:Y:S01]  /*1150*/  IADD3 R10, PT, PT, R10, 0x20, RZ ;  /* 0x000000200a0a7810 */ /* 0x001fe20007ffe0ff */
[----:B------:R-:W-:Y:S06]  /*1160*/  @P2 BRA `(.L_x_17) ;  /* 0xfffffffc006c2947 */ /* 0x000fec000383ffff */
[----:B------:R-:W-:-:S07]  /*1170*/  IMAD.MOV.U32 R13, RZ, RZ, R5 ;  /* 0x000000ffff0d7224 */ /* 0x000fce00078e0005 */
.L_x_16:
[----:B------:R-:W-:-:S13]  /*1180*/  ISETP.NE.AND P2, PT, R16, RZ, PT ;  /* 0x000000ff1000720c */ /* 0x000fda0003f45270 */
[----:B------:R-:W-:Y:S05]  /*1190*/  @!P2 BRA `(.L_x_15) ;  /* 0x0000000000c4a947 */ /* 0x000fea0003800000 */
[----:B------:R-:W-:Y:S01]  /*11a0*/  ISETP.NE.AND P2, PT, R18, RZ, PT ;  /* 0x000000ff1200720c */ /* 0x000fe20003f45270 */
[----:B------:R-:W-:-:S12]  /*11b0*/  @!P1 BRA `(.L_x_18) ;  /* 0x0000000000549947 */ /* 0x000fd80003800000 */
[--C-:B------:R-:W-:Y:S02]  /*11c0*/  IMAD.IADD R10, R4, 0x1, R13.reuse ;  /* 0x00000001040a7824 */ /* 0x100fe400078e020d */
[----:B------:R-:W-:Y:S01]  /*11d0*/  IMAD R12, R11, R0, R13 ;  /* 0x000000000b0c7224 */ /* 0x000fe200078e020d */
[----:B------:R-:W-:Y:S02]  /*11e0*/  IADD3 R13, PT, PT, R13, 0x4, RZ ;  /* 0x000000040d0d7810 */ /* 0x000fe40007ffe0ff */
[----:B------:R-:W-:Y:S02]  /*11f0*/  LEA R10, R10, UR4, 0x2 ;  /* 0x000000040a0a7c11 */ /* 0x000fe4000f8e10ff */
[----:B------:R-:W-:-:S03]  /*1200*/  LEA R14, R12, UR4, 0x2 ;  /* 0x000000040c0e7c11 */ /* 0x000fc6000f8e10ff */
[----:B------:R-:W-:Y:S04]  /*1210*/  LDS R12, [R10] ;  /* 0x000000000a0c7984 */ /* 0x000fe80000000800 */
[----:B------:R-:W0:Y:S02]  /*1220*/  LDS R15, [R14] ;  /* 0x000000000e0f7984 */ /* 0x000e240000000800 */
[----:B0-----:R-:W-:Y:S02]  /*1230*/  FADD R15, R12, R15 ;  /* 0x0000000f0c0f7221 */ /* 0x001fe40000000000 */
        /* <DEDUP_REMOVED lines=10> */
[----:B------:R-:W0:Y:S02]  /*12e0*/  LDS R21, [R14+0xc] ;  /* 0x00000c000e157984 */ /* 0x000e240000000800 */
[----:B0-----:R-:W-:-:S05]  /*12f0*/  FADD R21, R12, R21 ;  /* 0x000000150c157221 */ /* 0x001fca0000000000 */
[----:B------:R0:W-:Y:S02]  /*1300*/  STS [R10+0xc], R21 ;  /* 0x00000c150a007388 */ /* 0x0001e40000000800 */
.L_x_18:
[----:B------:R-:W-:Y:S05]  /*1310*/  @!P2 BRA `(.L_x_15) ;  /* 0x000000000064a947 */ /* 0x000fea0003800000 */
[----:B------:R-:W-:Y:S02]  /*1320*/  ISETP.NE.AND P2, PT, R18, 0x1, PT ;  /* 0x000000011200780c */ /* 0x000fe40003f45270 */
[----:B------:R-:W-:-:S11]  /*1330*/  LOP3.LUT P3, RZ, R0, 0x1, RZ, 0xc0, !PT ;  /* 0x0000000100ff7812 */ /* 0x000fd6000786c0ff */
[----:B------:R-:W-:Y:S05]  /*1340*/  @!P2 BRA `(.L_x_19) ;  /* 0x000000000034a947 */ /* 0x000fea0003800000 */
[--C-:B0-----:R-:W-:Y:S02]  /*1350*/  IMAD.IADD R10, R4, 0x1, R13.reuse ;  /* 0x00000001040a7824 */ /* 0x101fe400078e020d */
[----:B------:R-:W-:Y:S02]  /*1360*/  IMAD R12, R11, R0, R13 ;  /* 0x000000000b0c7224 */ /* 0x000fe400078e020d */
[----:B------:R-:W-:Y:S01]  /*1370*/  VIADD R13, R13, 0x2 ;  /* 0x000000020d0d7836 */ /* 0x000fe20000000000 */
[----:B------:R-:W-:Y:S02]  /*1380*/  LEA R17, R10, UR4, 0x2 ;  /* 0x000000040a117c11 */ /* 0x000fe4000f8e10ff */
[----:B------:R-:W-:-:S03]  /*1390*/  LEA R14, R12, UR4, 0x2 ;  /* 0x000000040c0e7c11 */ /* 0x000fc6000f8e10ff */
[----:B------:R-:W-:Y:S04]  /*13a0*/  LDS R10, [R17] ;  /* 0x00000000110a7984 */ /* 0x000fe80000000800 */
[----:B------:R-:W0:Y:S04]  /*13b0*/  LDS R15, [R14] ;  /* 0x000000000e0f7984 */ /* 0x000e280000000800 */
[----:B------:R-:W-:Y:S01]  /*13c0*/  LDS R12, [R17+0x4] ;  /* 0x00000400110c7984 */ /* 0x000fe20000000800 */
[----:B0-----:R-:W-:-:S05]  /*13d0*/  FADD R10, R10, R15 ;  /* 0x0000000f0a0a7221 */ /* 0x001fca0000000000 */
[----:B------:R-:W-:Y:S04]  /*13e0*/  STS [R17], R10 ;  /* 0x0000000a11007388 */ /* 0x000fe80000000800 */
[----:B------:R-:W0:Y:S02]  /*13f0*/  LDS R15, [R14+0x4] ;  /* 0x000004000e0f7984 */ /* 0x000e240000000800 */
[----:B0-----:R-:W-:-:S05]  /*1400*/  FADD R12, R12, R15 ;  /* 0x0000000f0c0c7221 */ /* 0x001fca0000000000 */
[----:B------:R1:W-:Y:S02]  /*1410*/  STS [R17+0x4], R12 ;  /* 0x0000040c11007388 */ /* 0x0003e40000000800 */
.L_x_19:
[----:B------:R-:W-:Y:S05]  /*1420*/  @!P3 BRA `(.L_x_15) ;  /* 0x000000000020b947 */ /* 0x000fea0003800000 */
[----:B------:R-:W-:Y:S01]  /*1430*/  IMAD R11, R11, R0, R13 ;  /* 0x000000000b0b7224 */ /* 0x000fe200078e020d */
[----:B0-----:R-:W-:-:S04]  /*1440*/  IADD3 R10, PT, PT, R4, R13, RZ ;  /* 0x0000000d040a7210 */ /* 0x001fc80007ffe0ff */
[----:B-1----:R-:W-:Y:S02]  /*1450*/  LEA R12, R11, UR4, 0x2 ;  /* 0x000000040b0c7c11 */ /* 0x002fe4000f8e10ff */
[----:B------:R-:W-:-:S04]  /*1460*/  LEA R10, R10, UR4, 0x2 ;  /* 0x000000040a0a7c11 */ /* 0x000fc8000f8e10ff */
[----:B------:R-:W-:Y:S04]  /*1470*/  LDS R12, [R12] ;  /* 0x000000000c0c7984 */ /* 0x000fe80000000800 */
[----:B------:R-:W0:Y:S02]  /*1480*/  LDS R11, [R10] ;  /* 0x000000000a0b7984 */ /* 0x000e240000000800 */
[----:B0-----:R-:W-:-:S05]  /*1490*/  FADD R11, R11, R12 ;  /* 0x0000000c0b0b7221 */ /* 0x001fca0000000000 */
[----:B------:R2:W-:Y:S02]  /*14a0*/  STS [R10], R11 ;  /* 0x0000000b0a007388 */ /* 0x0005e40000000800 */
.L_x_15:
[----:B------:R-:W-:Y:S05]  /*14b0*/  BSYNC.RECONVERGENT B0 ;  /* 0x0000000000007941 */ /* 0x000fea0003800200 */
.L_x_14:
[----:B------:R-:W-:Y:S01]  /*14c0*/  BAR.SYNC.DEFER_BLOCKING 0x0 ;  /* 0x0000000000007b1d */ /* 0x000fe20000010000 */
[----:B------:R-:W-:-:S13]  /*14d0*/  ISETP.GT.U32.AND P2, PT, R9, 0x3, PT ;  /* 0x000000030900780c */ /* 0x000fda0003f44070 */
[----:B------:R-:W-:Y:S05]  /*14e0*/  @P2 BRA `(.L_x_20) ;  /* 0xfffffff800502947 */ /* 0x000fea000383ffff */
.L_x_13:
[----:B------:R-:W-:-:S13]  /*14f0*/  ISETP.NE.OR P0, PT, R3, RZ, !P0 ;  /* 0x000000ff0300720c */ /* 0x000fda0004705670 */
[----:B------:R-:W-:Y:S05]  /*1500*/  @P0 EXIT ;  /* 0x000000000000094d */ /* 0x000fea0003800000 */
[C---:B------:R-:W-:Y:S01]  /*1510*/  VIADD R2, R0.reuse, 0xffffffff ;  /* 0xffffffff00027836 */ /* 0x040fe20000000000 */
[----:B0-----:R-:W-:Y:S01]  /*1520*/  LOP3.LUT R14, R0, 0x7, RZ, 0xc0, !PT ;  /* 0x00000007000e7812 */ /* 0x001fe200078ec0ff */
[----:B------:R-:W-:-:S03]  /*1530*/  IMAD.MOV.U32 R13, RZ, RZ, RZ ;  /* 0x000000ffff0d7224 */ /* 0x000fc600078e00ff */
[----:B------:R-:W-:Y:S02]  /*1540*/  ISETP.GE.U32.AND P0, PT, R2, 0x7, PT ;  /* 0x000000070200780c */ /* 0x000fe40003f06070 */
[----:B------:R-:W-:-:S11]  /*1550*/  ISETP.NE.AND P1, PT, R14, RZ, PT ;  /* 0x000000ff0e00720c */ /* 0x000fd60003f25270 */
[----:B------:R-:W-:Y:S05]  /*1560*/  @!P0 BRA `(.L_x_21) ;  /* 0x0000000000908947 */ /* 0x000fea0003800000 */
[----:B------:R-:W0:Y:S01]  /*1570*/  S2R R5, SR_CgaCtaId ;  /* 0x0000000000057919 */ /* 0x000e220000008800 */
[----:B------:R-:W4:Y:S01]  /*1580*/  LDC.64 R2, c[0x0][0x388] ;  /* 0x0000e200ff027b82 */ /* 0x000f220000000a00 */
[----:B-1----:R-:W-:Y:S02]  /*1590*/  MOV R12, 0x400 ;  /* 0x00000400000c7802 */ /* 0x002fe40000000f00 */
[----:B------:R-:W-:Y:S02]  /*15a0*/  LOP3.LUT R13, R0, 0x7ffffff8, RZ, 0xc0, !PT ;  /* 0x7ffffff8000d7812 */ /* 0x000fe400078ec0ff */
[----:B------:R-:W-:Y:S02]  /*15b0*/  MOV R15, RZ ;  /* 0x000000ff000f7202 */ /* 0x000fe40000000f00 */
[----:B0-----:R-:W-:-:S07]  /*15c0*/  LEA R12, R5, R12, 0x18 ;  /* 0x0000000c050c7211 */ /* 0x001fce00078ec0ff */
.L_x_22:
[C---:B---3--:R-:W-:Y:S02]  /*15d0*/  IMAD R22, R15.reuse, 0x4, R12 ;  /* 0x000000040f167824 */ /* 0x048fe400078e020c */
[----:B------:R-:W-:Y:S01]  /*15e0*/  IMAD R23, R0, UR6, R15 ;  /* 0x0000000600177c24 */ /* 0x000fe2000f8e020f */
[----:B------:R-:W-:Y:S02]  /*15f0*/  IADD3 R15, PT, PT, R15, 0x8, RZ ;  /* 0x000000080f0f7810 */ /* 0x000fe40007ffe0ff */
[----:B--23--:R-:W0:Y:S01]  /*1600*/  LDS.128 R4, [R22] ;  /* 0x0000000016047984 */ /* 0x00ce220000000c00 */
[C---:B------:R-:W-:Y:S01]  /*1610*/  VIADD R19, R23.reuse, 0x1 ;  /* 0x0000000117137836 */ /* 0x040fe20000000000 */
[C---:B------:R-:W-:Y:S01]  /*1620*/  IADD3 R21, PT, PT, R23.reuse, 0x2, RZ ;  /* 0x0000000217157810 */ /* 0x040fe20007ffe0ff */
[C---:B----4-:R-:W-:Y:S01]  /*1630*/  IMAD.WIDE.U32 R16, R23.reuse, 0x4, R2 ;  /* 0x0000000417107825 */ /* 0x050fe200078e0002 */
[----:B------:R-:W1:Y:S01]  /*1640*/  LDS.128 R8, [R22+0x10] ;  /* 0x0000100016087984 */ /* 0x000e620000000c00 */
[----:B------:R-:W-:-:S02]  /*1650*/  IADD3 R29, PT, PT, R23, 0x5, RZ ;  /* 0x00000005171d7810 */ /* 0x000fc40007ffe0ff */
[----:B------:R-:W-:Y:S01]  /*1660*/  IMAD.WIDE.U32 R18, R19, 0x4, R2 ;  /* 0x0000000413127825 */ /* 0x000fe200078e0002 */
[----:B------:R-:W-:-:S03]  /*1670*/  ISETP.NE.AND P0, PT, R15, R13, PT ;  /* 0x0000000d0f00720c */ /* 0x000fc60003f05270 */
[C---:B------:R-:W-:Y:S02]  /*1680*/  VIADD R25, R23.reuse, 0x3 ;  /* 0x0000000317197836 */ /* 0x040fe40000000000 */
[----:B------:R-:W-:Y:S02]  /*1690*/  VIADD R27, R23, 0x4 ;  /* 0x00000004171b7836 */ /* 0x000fe40000000000 */
[----:B------:R-:W-:-:S04]  /*16a0*/  IMAD.WIDE.U32 R20, R21, 0x4, R2 ;  /* 0x0000000415147825 */ /* 0x000fc800078e0002 */
[----:B------:R-:W-:Y:S01]  /*16b0*/  VIADD R28, R23, 0x6 ;  /* 0x00000006171c7836 */ /* 0x000fe20000000000 */
[----:B0-----:R0:W-:Y:S04]  /*16c0*/  STG.E desc[UR8][R16.64], R4 ;  /* 0x0000000410007986 */ /* 0x0011e8000c101908 */
[----:B------:R2:W-:Y:S04]  /*16d0*/  STG.E desc[UR8][R18.64], R5 ;  /* 0x0000000512007986 */ /* 0x0005e8000c101908 */
[----:B------:R3:W-:Y:S01]  /*16e0*/  STG.E desc[UR8][R20.64], R6 ;  /* 0x0000000614007986 */ /* 0x0007e2000c101908 */
[----:B0-----:R-:W-:-:S04]  /*16f0*/  IMAD.WIDE.U32 R16, R28, 0x4, R2 ;  /* 0x000000041c107825 */ /* 0x001fc800078e0002 */
[----:B--2---:R-:W-:Y:S02]  /*1700*/  VIADD R5, R23, 0x7 ;  /* 0x0000000717057836 */ /* 0x004fe40000000000 */
[----:B------:R-:W-:-:S04]  /*1710*/  IMAD.WIDE.U32 R22, R25, 0x4, R2 ;  /* 0x0000000419167825 */ /* 0x000fc800078e0002 */
[--C-:B------:R-:W-:Y:S01]  /*1720*/  IMAD.WIDE.U32 R24, R27, 0x4, R2.reuse ;  /* 0x000000041b187825 */ /* 0x100fe200078e0002 */
[----:B------:R3:W-:Y:S03]  /*1730*/  STG.E desc[UR8][R22.64], R7 ;  /* 0x0000000716007986 */ /* 0x0007e6000c101908 */
[--C-:B------:R-:W-:Y:S01]  /*1740*/  IMAD.WIDE.U32 R26, R29, 0x4, R2.reuse ;  /* 0x000000041d1a7825 */ /* 0x100fe200078e0002 */
[----:B-1----:R3:W-:Y:S03]  /*1750*/  STG.E desc[UR8][R24.64], R8 ;  /* 0x0000000818007986 */ /* 0x0027e6000c101908 */
[----:B------:R-:W-:Y:S01]  /*1760*/  IMAD.WIDE.U32 R4, R5, 0x4, R2 ;  /* 0x0000000405047825 */ /* 0x000fe200078e0002 */
[----:B------:R3:W-:Y:S04]  /*1770*/  STG.E desc[UR8][R26.64], R9 ;  /* 0x000000091a007986 */ /* 0x0007e8000c101908 */
[----:B------:R3:W-:Y:S04]  /*1780*/  STG.E desc[UR8][R16.64], R10 ;  /* 0x0000000a10007986 */ /* 0x0007e8000c101908 */
[----:B------:R3:W-:Y:S01]  /*1790*/  STG.E desc[UR8][R4.64], R11 ;  /* 0x0000000b04007986 */ /* 0x0007e2000c101908 */
[----:B------:R-:W-:Y:S05]  /*17a0*/  @P0 BRA `(.L_x_22) ;  /* 0xfffffffc00880947 */ /* 0x000fea000383ffff */
.L_x_21:
[----:B------:R-:W-:Y:S05]  /*17b0*/  @!P1 EXIT ;  /* 0x000000000000994d */ /* 0x000fea0003800000 */
[----:B------:R-:W-:Y:S02]  /*17c0*/  ISETP.GE.U32.AND P0, PT, R14, 0x4, PT ;  /* 0x000000040e00780c */ /* 0x000fe40003f06070 */
[----:B---3--:R-:W-:-:S04]  /*17d0*/  LOP3.LUT R16, R0, 0x3, RZ, 0xc0, !PT ;  /* 0x0000000300107812 */ /* 0x008fc800078ec0ff */
[----:B------:R-:W-:-:S07]  /*17e0*/  ISETP.NE.AND P1, PT, R16, RZ, PT ;  /* 0x000000ff1000720c */ /* 0x000fce0003f25270 */
[----:B------:R-:W-:Y:S06]  /*17f0*/  @!P0 BRA `(.L_x_23) ;  /* 0x0000000000508947 */ /* 0x000fec0003800000 */
[----:B------:R-:W0:Y:S01]  /*1800*/  S2R R3, SR_CgaCtaId ;  /* 0x0000000000037919 */ /* 0x000e220000008800 */
[----:B------:R-:W-:Y:S01]  /*1810*/  MOV R2, 0x400 ;  /* 0x0000040000027802 */ /* 0x000fe20000000f00 */
[----:B--2---:R-:W2:Y:S01]  /*1820*/  LDC.64 R10, c[0x0][0x388] ;  /* 0x0000e200ff0a7b82 */ /* 0x004ea20000000a00 */
[----:B------:R-:W-:-:S04]  /*1830*/  IMAD R5, R0, UR6, R13 ;  /* 0x0000000600057c24 */ /* 0x000fc8000f8e020d */
[C---:B------:R-:W-:Y:S01]  /*1840*/  VIADD R7, R5.reuse, 0x1 ;  /* 0x0000000105077836 */ /* 0x040fe20000000000 */
[C---:B------:R-:W-:Y:S01]  /*1850*/  IADD3 R9, PT, PT, R5.reuse, 0x2, RZ ;  /* 0x0000000205097810 */ /* 0x040fe20007ffe0ff */
[C---:B-1----:R-:W-:Y:S02]  /*1860*/  VIADD R17, R5.reuse, 0x3 ;  /* 0x0000000305117836 */ /* 0x042fe40000000000 */
[----:B--2---:R-:W-:-:S04]  /*1870*/  IMAD.WIDE.U32 R4, R5, 0x4, R10 ;  /* 0x0000000405047825 */ /* 0x004fc800078e000a */
[----:B------:R-:W-:Y:S01]  /*1880*/  IMAD.WIDE.U32 R6, R7, 0x4, R10 ;  /* 0x0000000407067825 */ /* 0x000fe200078e000a */
[----:B0-----:R-:W-:-:S03]  /*1890*/  LEA R2, R3, R2, 0x18 ;  /* 0x0000000203027211 */ /* 0x001fc600078ec0ff */
[----:B------:R-:W-:-:S04]  /*18a0*/  IMAD.WIDE.U32 R8, R9, 0x4, R10 ;  /* 0x0000000409087825 */ /* 0x000fc800078e000a */
[----:B------:R-:W-:Y:S02]  /*18b0*/  IMAD R12, R13, 0x4, R2 ;  /* 0x000000040d0c7824 */ /* 0x000fe400078e0202 */
[----:B------:R-:W-:-:S03]  /*18c0*/  IMAD.WIDE.U32 R10, R17, 0x4, R10 ;  /* 0x00000004110a7825 */ /* 0x000fc600078e000a */
[----:B------:R-:W0:Y:S01]  /*18d0*/  LDS.64 R2, [R12] ;  /* 0x000000000c027984 */ /* 0x000e220000000a00 */
[----:B------:R-:W-:-:S03]  /*18e0*/  VIADD R13, R13, 0x4 ;  /* 0x000000040d0d7836 */ /* 0x000fc60000000000 */
[----:B------:R-:W1:Y:S04]  /*18f0*/  LDS.64 R14, [R12+0x8] ;  /* 0x000008000c0e7984 */ /* 0x000e680000000a00 */
[----:B0-----:R0:W-:Y:S04]  /*1900*/  STG.E desc[UR8][R4.64], R2 ;  /* 0x0000000204007986 */ /* 0x0011e8000c101908 */
[----:B------:R0:W-:Y:S04]  /*1910*/  STG.E desc[UR8][R6.64], R3 ;  /* 0x0000000306007986 */ /* 0x0001e8000c101908 */
[----:B-1----:R0:W-:Y:S04]  /*1920*/  STG.E desc[UR8][R8.64], R14 ;  /* 0x0000000e08007986 */ /* 0x0021e8000c101908 */
[----:B------:R0:W-:Y:S02]  /*1930*/  STG.E desc[UR8][R10.64], R15 ;  /* 0x0000000f0a007986 */ /* 0x0001e4000c101908 */
.L_x_23:
[----:B------:R-:W-:Y:S05]  /*1940*/  @!P1 EXIT ;  /* 0x000000000000994d */ /* 0x000fea0003800000 */
[----:B------:R-:W-:Y:S02]  /*1950*/  ISETP.NE.AND P1, PT, R16, 0x1, PT ;  /* 0x000000011000780c */ /* 0x000fe40003f25270 */
[----:B0-----:R-:W-:-:S04]  /*1960*/  LOP3.LUT R2, R0, 0x1, RZ, 0xc0, !PT ;  /* 0x0000000100027812 */ /* 0x001fc800078ec0ff */
[----:B------:R-:W-:-:S07]  /*1970*/  ISETP.NE.U32.AND P0, PT, R2, 0x1, PT ;  /* 0x000000010200780c */ /* 0x000fce0003f05070 */
[----:B------:R-:W-:Y:S06]  /*1980*/  @!P1 BRA `(.L_x_24) ;  /* 0x0000000000349947 */ /* 0x000fec0003800000 */
[----:B------:R-:W0:Y:S01]  /*1990*/  S2R R3, SR_CgaCtaId ;  /* 0x0000000000037919 */ /* 0x000e220000008800 */
[----:B------:R-:W-:Y:S01]  /*19a0*/  MOV R2, 0x400 ;  /* 0x0000040000027802 */ /* 0x000fe20000000f00 */
[----:B------:R-:W-:-:S04]  /*19b0*/  IMAD R5, R0, UR6, R13 ;  /* 0x0000000600057c24 */ /* 0x000fc8000f8e020d */
[----:B------:R-:W-:Y:S01]  /*19c0*/  VIADD R9, R5, 0x1 ;  /* 0x0000000105097836 */ /* 0x000fe20000000000 */
[----:B0-----:R-:W-:-:S04]  /*19d0*/  LEA R2, R3, R2, 0x18 ;  /* 0x0000000203027211 */ /* 0x001fc800078ec0ff */
[C---:B-12---:R-:W-:Y:S01]  /*19e0*/  LEA R6, R13.reuse, R2, 0x2 ;  /* 0x000000020d067211 */ /* 0x046fe200078e10ff */
[----:B------:R-:W-:Y:S01]  /*19f0*/  VIADD R13, R13, 0x2 ;  /* 0x000000020d0d7836 */ /* 0x000fe20000000000 */
[----:B------:R-:W0:Y:S04]  /*1a00*/  LDC.64 R2, c[0x0][0x388] ;  /* 0x0000e200ff027b82 */ /* 0x000e280000000a00 */
[----:B------:R-:W1:Y:S01]  /*1a10*/  LDS.64 R6, [R6] ;  /* 0x0000000006067984 */ /* 0x000e620000000a00 */
[----:B0-----:R-:W-:-:S04]  /*1a20*/  IMAD.WIDE.U32 R4, R5, 0x4, R2 ;  /* 0x0000000405047825 */ /* 0x001fc800078e0002 */
[----:B------:R-:W-:Y:S01]  /*1a30*/  IMAD.WIDE.U32 R2, R9, 0x4, R2 ;  /* 0x0000000409027825 */ /* 0x000fe200078e0002 */
[----:B-1----:R0:W-:Y:S04]  /*1a40*/  STG.E desc[UR8][R4.64], R6 ;  /* 0x0000000604007986 */ /* 0x0021e8000c101908 */
[----:B------:R0:W-:Y:S02]  /*1a50*/  STG.E desc[UR8][R2.64], R7 ;  /* 0x0000000702007986 */ /* 0x0001e4000c101908 */
.L_x_24:
[----:B------:R-:W-:Y:S05]  /*1a60*/  @P0 EXIT ;  /* 0x000000000000094d */ /* 0x000fea0003800000 */
[----:B0-----:R-:W0:Y:S01]  /*1a70*/  S2R R3, SR_CgaCtaId ;  /* 0x0000000000037919 */ /* 0x001e220000008800 */
[----:B------:R-:W-:-:S04]  /*1a80*/  MOV R2, 0x400 ;  /* 0x0000040000027802 */ /* 0x000fc80000000f00 */
[----:B0-----:R-:W-:-:S04]  /*1a90*/  LEA R2, R3, R2, 0x18 ;  /* 0x0000000203027211 */ /* 0x001fc800078ec0ff */
[----:B------:R-:W-:Y:S01]  /*1aa0*/  LEA R4, R13, R2, 0x2 ;  /* 0x000000020d047211 */ /* 0x000fe200078e10ff */
[----:B------:R-:W-:Y:S01]  /*1ab0*/  IMAD R13, R0, UR6, R13 ;  /* 0x00000006000d7c24 */ /* 0x000fe2000f8e020d */
[----:B------:R-:W0:Y:S03]  /*1ac0*/  LDC.64 R2, c[0x0][0x388] ;  /* 0x0000e200ff027b82 */ /* 0x000e260000000a00 */
[----:B------:R-:W3:Y:S01]  /*1ad0*/  LDS R5, [R4] ;  /* 0x0000000004057984 */ /* 0x000ee20000000800 */
[----:B0-----:R-:W-:-:S05]  /*1ae0*/  IMAD.WIDE.U32 R2, R13, 0x4, R2 ;  /* 0x000000040d027825 */ /* 0x001fca00078e0002 */
[----:B---3--:R-:W-:Y:S01]  /*1af0*/  STG.E desc[UR8][R2.64], R5 ;  /* 0x0000000502007986 */ /* 0x008fe2000c101908 */
[----:B------:R-:W-:Y:S05]  /*1b00*/  EXIT ;  /* 0x000000000000794d */ /* 0x000fea0003800000 */
.L_x_25:
[----:B------:R-:W-:-:S00]  /*1b10*/  BRA `(.L_x_25) ;  /* 0xfffffffc00fc7947 */ /* 0x000fc0000383ffff */
[----:B------:R-:W-:-:S00]  /*1b20*/  NOP ;  /* 0x0000000000007918 */ /* 0x000fc00000000000 */
        /* <DEDUP_REMOVED lines=13> */
.L_x_28:


//--------------------- .text._Z17cuda_print_matrixPfii --------------------------
	.section	.text._Z17cuda_print_matrixPfii,"ax",@progbits
	.align	128
        .global         _Z17cuda_print_matrixPfii
        .type           _Z17cuda_print_matrixPfii,@function
        .size           _Z17cuda_print_matrixPfii,(.L_x_29 - _Z17cuda_print_matrixPfii)
        .other          _Z17cuda_print_matrixPfii,@"STO_CUDA_ENTRY STV_DEFAULT"
_Z17cuda_print_matrixPfii:
.text._Z17cuda_print_matrixPfii:
[----:B------:R-:W0:Y:S01]  /*0000*/  LDC R1, c[0x0][0x37c] ;  /* 0x0000df00ff017b82 */ /* 0x000e220000000800 */
[----:B------:R-:W1:Y:S01]  /*0010*/  S2R R3, SR_TID.X ;  /* 0x0000000000037919 */ /* 0x000e620000002100 */
[----:B------:R-:W2:Y:S06]  /*0020*/  LDCU UR5, c[0x0][0x2fc] ;  /* 0x00005f80ff0577ac */ /* 0x000eac0008000800 */
[----:B------:R-:W1:Y:S01]  /*0030*/  S2UR UR6, SR_CTAID.X ;  /* 0x00000000000679c3 */ /* 0x000e620000002500 */
[----:B0-----:R-:W-:Y:S01]  /*0040*/  VIADD R1, R1, 0xfffffff0 ;  /* 0xfffffff001017836 */ /* 0x001fe20000000000 */
[----:B------:R-:W0:Y:S01]  /*0050*/  S2R R2, SR_TID.Y ;  /* 0x0000000000027919 */ /* 0x000e220000002200 */
[----:B------:R-:W3:Y:S05]  /*0060*/  LDCU UR4, c[0x0][0x2f8] ;  /* 0x00005f00ff0477ac */ /* 0x000eea0008000800 */
[----:B------:R-:W1:Y:S08]  /*0070*/  LDC R0, c[0x0][0x360] ;  /* 0x0000d800ff007b82 */ /* 0x000e700000000800 */
[----:B------:R-:W4:Y:S01]  /*0080*/  LDC.64 R4, c[0x0][0x388] ;  /* 0x0000e200ff047b82 */ /* 0x000f220000000a00 */
[----:B---3--:R-:W-:-:S07]  /*0090*/  IADD3 R6, P1, PT, R1, UR4, RZ ;  /* 0x0000000401067c10 */ /* 0x008fce000ff3e0ff */
[----:B------:R-:W0:Y:S01]  /*00a0*/  S2UR UR7, SR_CTAID.Y ;  /* 0x00000000000779c3 */ /* 0x000e220000002600 */
[----:B--2---:R-:W-:-:S07]  /*00b0*/  IADD3.X R7, PT, PT, RZ, UR5, RZ, P1, !PT ;  /* 0x00000005ff077c10 */ /* 0x004fce0008ffe4ff */
[----:B------:R-:W0:Y:S01]  /*00c0*/  LDC R13, c[0x0][0x364] ;  /* 0x0000d900ff0d7b82 */ /* 0x000e220000000800 */
[----:B-1----:R-:W-:Y:S01]  /*00d0*/  IMAD R0, R0, UR6, R3 ;  /* 0x0000000600007c24 */ /* 0x002fe2000f8e0203 */
[----:B----4-:R-:W-:-:S04]  /*00e0*/  ISETP.GE.AND P0, PT, R4, 0xb4, PT ;  /* 0x000000b40400780c */ /* 0x010fc80003f06270 */
[----:B------:R-:W-:Y:S01]  /*00f0*/  ISETP.NE.OR P0, PT, R0, 0xb3, !P0 ;  /* 0x000000b30000780c */ /* 0x000fe20004705670 */
[----:B0-----:R-:W-:-:S05]  /*0100*/  IMAD R13, R13, UR7, R2 ;  /* 0x000000070d0d7c24 */ /* 0x001fca000f8e0202 */
[----:B------:R-:W-:-:S13]  /*0110*/  ISETP.GE.OR P0, PT, R13, R5, P0 ;  /* 0x000000050d00720c */ /* 0x000fda0000706670 */
[----:B------:R-:W-:Y:S05]  /*0120*/  @P0 EXIT ;  /* 0x000000000000094d */ /* 0x000fea0003800000 */
[----:B------:R-:W0:Y:S01]  /*0130*/  LDC.64 R2, c[0x0][0x380] ;  /* 0x0000e000ff027b82 */ /* 0x000e220000000a00 */
[----:B------:R-:W1:Y:S01]  /*0140*/  LDCU.64 UR4, c[0x0][0x358] ;  /* 0x00006b00ff0477ac */ /* 0x000e620008000a00 */
[----:B------:R-:W-:-:S04]  /*0150*/  IMAD R5, R5, 0xb3, R13 ;  /* 0x000000b305057824 */ /* 0x000fc800078e020d */
[----:B0-----:R-:W-:-:S06]  /*0160*/  IMAD.WIDE.U32 R2, R5, 0x4, R2 ;  /* 0x0000000405027825 */ /* 0x001fcc00078e0002 */
[----:B-1----:R-:W2:Y:S01]  /*0170*/  LDG.E R2, desc[UR4][R2.64] ;  /* 0x0000000402027981 */ /* 0x002ea2000c1e1900 */
[----:B------:R-:W-:Y:S01]  /*0180*/  IMAD.MOV.U32 R12, RZ, RZ, 0xb3 ;  /* 0x000000b3ff0c7424 */ /* 0x000fe200078e00ff */
[----:B------:R-:W-:Y:S01]  /*0190*/  MOV R0, 0x8 ;  /* 0x0000000800007802 */ /* 0x000fe20000000f00 */
[----:B------:R-:W0:Y:S03]  /*01a0*/  LDCU.64 UR4, c[0x4][URZ] ;  /* 0x01000000ff0477ac */ /* 0x000e260008000a00 */
[----:B------:R1:W-:Y:S01]  /*01b0*/  STL.64 [R1], R12 ;  /* 0x0000000c01007387 */ /* 0x0003e20000100a00 */
[----:B------:R1:W3:Y:S01]  /*01c0*/  LDC.64 R10, c[0x4][R0] ;  /* 0x01000000000a7b82 */ /* 0x0002e20000000a00 */
[----:B0-----:R-:W-:Y:S01]  /*01d0*/  MOV R4, UR4 ;  /* 0x0000000400047c02 */ /* 0x001fe20008000f00 */
[----:B------:R-:W-:Y:S01]  /*01e0*/  IMAD.U32 R5, RZ, RZ, UR5 ;  /* 0x00000005ff057e24 */ /* 0x000fe2000f8e00ff */
[----:B--2---:R-:W0:Y:S02]  /*01f0*/  F2F.F64.F32 R8, R2 ;  /* 0x0000000200087310 */ /* 0x004e240000201800 */
[----:B0--3--:R1:W-:Y:S04]  /*0200*/  STL.64 [R1+0x8], R8 ;  /* 0x0000080801007387 */ /* 0x0093e80000100a00 */
[----:B------:R-:W-:-:S07]  /*0210*/  LEPC R20, `(.L_x_26) ;  /* 0x000000001014794e */ /* 0x000fce0000000000 */
[----:B-1----:R-:W-:Y:S05]  /*0220*/  CALL.ABS.NOINC R10 ;  /* 0x000000000a007343 */ /* 0x002fea0003c00000 */
.L_x_26:
[----:B------:R-:W-:Y:S05]  /*0230*/  EXIT ;  /* 0x000000000000794d */ /* 0x000fea0003800000 */
.L_x_27:
        /* <DEDUP_REMOVED lines=12> */
.L_x_29:


//--------------------- .nv.global.init           --------------------------
	.section	.nv.global.init,"aw",@progbits
.nv.global.init:
	.type		$str,@object
	.size		$str,(.L_0 - $str)
$str:
        /*0000*/ 	.byte	0x6d, 0x61, 0x74, 0x72, 0x69, 0x78, 0x5b, 0x25, 0x64, 0x5d, 0x5b, 0x25, 0x64, 0x5d, 0x20, 0x3d
        /*0010*/ 	.byte	0x20, 0x25, 0x66, 0x0a, 0x00
.L_0:


//--------------------- .nv.shared._Z15d_reduce_pointsPfS_ii --------------------------
	.section	.nv.shared._Z15d_reduce_pointsPfS_ii,"aw",@nobits
	.sectionflags	@""
	.align	4
.nv.shared._Z15d_reduce_pointsPfS_ii:
	.zero		33792


//--------------------- .nv.shared.reserved.0     --------------------------
	.section	.nv.shared.reserved.0,"aw",@nobits
	.weak		__nv_reservedSMEM_offset_0_alias
	.size		__nv_reservedSMEM_offset_0_alias, 0, 64
	.other		__nv_reservedSMEM_offset_0_alias,@"STO_CUDA_RESERVED_SHARED STV_DEFAULT"
__nv_reservedSMEM_offset_0_alias:
	.zero		0
	.zero		64


//--------------------- .nv.constant0._Z15d_reduce_pointsPfS_ii --------------------------
	.section	.nv.constant0._Z15d_reduce_pointsPfS_ii,"a",@progbits
	.sectionflags	@""
	.align	4
.nv.constant0._Z15d_reduce_pointsPfS_ii:
	.zero		920


//--------------------- .nv.constant0._Z17cuda_print_matrixPfii --------------------------
	.section	.nv.constant0._Z17cuda_print_matrixPfii,"a",@progbits
	.sectionflags	@""
	.align	4
.nv.constant0._Z17cuda_print_matrixPfii:
	.zero		912


//--------------------- SYMBOLS --------------------------

	.type		.nv.reservedSmem.offset0,@object
	.size		.nv.reservedSmem.offset0,0x4
	.type		.nv.reservedSmem.cap,@object
	.size		.nv.reservedSmem.cap,0x4
	.type		vprintf,@function
